//
// Generated by NVIDIA NVVM Compiler
//
// Compiler Build ID: CL-36424714
// Cuda compilation tools, release 13.0, V13.0.88
// Based on NVVM 20.0.0
//

.version 9.0
.target sm_100
.address_size 64

	// .globl	_Z15vector_distancePfS_S_jii
.global .align 4 .b8 precalc_xorwow_matrix[102400];
.global .align 4 .b8 precalc_xorwow_offset_matrix[102400];
.global .align 4 .b8 mrg32k3aM1[2304];
.global .align 4 .b8 mrg32k3aM2[2304];
.global .align 4 .b8 mrg32k3aM1SubSeq[2016];
.global .align 4 .b8 mrg32k3aM2SubSeq[2016];
.global .align 4 .b8 mrg32k3aM1Seq[2304];
.global .align 4 .b8 mrg32k3aM2Seq[2304];
.const .align 8 .b8 __cr_lgamma_table[72];

.visible .entry _Z15vector_distancePfS_S_jii(
	.param .u64 .ptr .align 1 _Z15vector_distancePfS_S_jii_param_0,
	.param .u64 .ptr .align 1 _Z15vector_distancePfS_S_jii_param_1,
	.param .u64 .ptr .align 1 _Z15vector_distancePfS_S_jii_param_2,
	.param .u32 _Z15vector_distancePfS_S_jii_param_3,
	.param .u32 _Z15vector_distancePfS_S_jii_param_4,
	.param .u32 _Z15vector_distancePfS_S_jii_param_5
)
{
	.local .align 8 .b8 	__local_depot0[48];
	.reg .b64 	%SP;
	.reg .b64 	%SPL;
	.reg .pred 	%p<69>;
	.reg .b32 	%r<1348>;
	.reg .b32 	%f<72>;
	.reg .b64 	%rd<35>;

	mov.u64 	%SPL, __local_depot0;
	ld.param.u64 	%rd11, [_Z15vector_distancePfS_S_jii_param_1];
	ld.param.u32 	%r591, [_Z15vector_distancePfS_S_jii_param_3];
	ld.param.u32 	%r587, [_Z15vector_distancePfS_S_jii_param_4];
	ld.param.u32 	%r588, [_Z15vector_distancePfS_S_jii_param_5];
	add.u64 	%rd1, %SPL, 0;
	mov.u32 	%r592, %ctaid.x;
	mov.u32 	%r593, %ntid.x;
	mov.u32 	%r594, %tid.x;
	mad.lo.s32 	%r595, %r592, %r593, %r594;
	cvt.s64.s32 	%rd2, %r595;
	xor.b32  	%r596, %r591, -1429050551;
	mul.lo.s32 	%r1329, %r596, 1099087573;
	add.s32 	%r1335, %r1329, -638133224;
	add.s32 	%r1058, %r1329, 123456789;
	st.local.v2.u32 	[%rd1], {%r1335, %r1058};
	xor.b32  	%r1057, %r1329, 362436069;
	mov.b32 	%r1056, -123459836;
	st.local.v2.u32 	[%rd1+8], {%r1057, %r1056};
	add.s32 	%r1054, %r1329, 5783321;
	mov.b32 	%r1055, -589760388;
	st.local.v2.u32 	[%rd1+16], {%r1055, %r1054};
	setp.eq.s32 	%p1, %r595, 0;
	@%p1 bra 	$L__BB0_115;
	mov.b32 	%r1041, 0;
	mov.b32 	%r1056, -123459836;
	mov.b32 	%r1055, -589760388;
	mov.u64 	%rd34, %rd2;
$L__BB0_2:
	mov.u64 	%rd3, %rd34;
	and.b64  	%rd4, %rd3, 3;
	setp.eq.s64 	%p2, %rd4, 0;
	@%p2 bra 	$L__BB0_114;
	mul.wide.u32 	%rd14, %r1041, 3200;
	mov.u64 	%rd15, precalc_xorwow_matrix;
	add.s64 	%rd5, %rd15, %rd14;
	mov.b32 	%r1054, 0;
	mov.u32 	%r1055, %r1054;
	mov.u32 	%r1056, %r1054;
	mov.u32 	%r1057, %r1054;
	mov.u32 	%r1058, %r1054;
	mov.u32 	%r1047, %r1054;
$L__BB0_4:
	mul.wide.u32 	%rd16, %r1047, 4;
	add.s64 	%rd17, %rd1, %rd16;
	ld.local.u32 	%r18, [%rd17+4];
	shl.b32 	%r19, %r1047, 5;
	mov.b32 	%r1053, 0;
$L__BB0_5:
	.pragma "nounroll";
	shr.u32 	%r602, %r18, %r1053;
	and.b32  	%r603, %r602, 1;
	setp.eq.b32 	%p3, %r603, 1;
	not.pred 	%p4, %p3;
	add.s32 	%r604, %r19, %r1053;
	mul.lo.s32 	%r605, %r604, 5;
	mul.wide.u32 	%rd18, %r605, 4;
	add.s64 	%rd6, %rd5, %rd18;
	@%p4 bra 	$L__BB0_7;
	ld.global.u32 	%r606, [%rd6];
	xor.b32  	%r1058, %r1058, %r606;
	ld.global.u32 	%r607, [%rd6+4];
	xor.b32  	%r1057, %r1057, %r607;
	ld.global.u32 	%r608, [%rd6+8];
	xor.b32  	%r1056, %r1056, %r608;
	ld.global.u32 	%r609, [%rd6+12];
	xor.b32  	%r1055, %r1055, %r609;
	ld.global.u32 	%r610, [%rd6+16];
	xor.b32  	%r1054, %r1054, %r610;
$L__BB0_7:
	and.b32  	%r612, %r602, 2;
	setp.eq.s32 	%p5, %r612, 0;
	@%p5 bra 	$L__BB0_9;
	ld.global.u32 	%r613, [%rd6+20];
	xor.b32  	%r1058, %r1058, %r613;
	ld.global.u32 	%r614, [%rd6+24];
	xor.b32  	%r1057, %r1057, %r614;
	ld.global.u32 	%r615, [%rd6+28];
	xor.b32  	%r1056, %r1056, %r615;
	ld.global.u32 	%r616, [%rd6+32];
	xor.b32  	%r1055, %r1055, %r616;
	ld.global.u32 	%r617, [%rd6+36];
	xor.b32  	%r1054, %r1054, %r617;
$L__BB0_9:
	and.b32  	%r619, %r602, 4;
	setp.eq.s32 	%p6, %r619, 0;
	@%p6 bra 	$L__BB0_11;
	ld.global.u32 	%r620, [%rd6+40];
	xor.b32  	%r1058, %r1058, %r620;
	ld.global.u32 	%r621, [%rd6+44];
	xor.b32  	%r1057, %r1057, %r621;
	ld.global.u32 	%r622, [%rd6+48];
	xor.b32  	%r1056, %r1056, %r622;
	ld.global.u32 	%r623, [%rd6+52];
	xor.b32  	%r1055, %r1055, %r623;
	ld.global.u32 	%r624, [%rd6+56];
	xor.b32  	%r1054, %r1054, %r624;
$L__BB0_11:
	and.b32  	%r626, %r602, 8;
	setp.eq.s32 	%p7, %r626, 0;
	@%p7 bra 	$L__BB0_13;
	ld.global.u32 	%r627, [%rd6+60];
	xor.b32  	%r1058, %r1058, %r627;
	ld.global.u32 	%r628, [%rd6+64];
	xor.b32  	%r1057, %r1057, %r628;
	ld.global.u32 	%r629, [%rd6+68];
	xor.b32  	%r1056, %r1056, %r629;
	ld.global.u32 	%r630, [%rd6+72];
	xor.b32  	%r1055, %r1055, %r630;
	ld.global.u32 	%r631, [%rd6+76];
	xor.b32  	%r1054, %r1054, %r631;
$L__BB0_13:
	and.b32  	%r633, %r602, 16;
	setp.eq.s32 	%p8, %r633, 0;
	@%p8 bra 	$L__BB0_15;
	ld.global.u32 	%r634, [%rd6+80];
	xor.b32  	%r1058, %r1058, %r634;
	ld.global.u32 	%r635, [%rd6+84];
	xor.b32  	%r1057, %r1057, %r635;
	ld.global.u32 	%r636, [%rd6+88];
	xor.b32  	%r1056, %r1056, %r636;
	ld.global.u32 	%r637, [%rd6+92];
	xor.b32  	%r1055, %r1055, %r637;
	ld.global.u32 	%r638, [%rd6+96];
	xor.b32  	%r1054, %r1054, %r638;
$L__BB0_15:
	and.b32  	%r640, %r602, 32;
	setp.eq.s32 	%p9, %r640, 0;
	@%p9 bra 	$L__BB0_17;
	ld.global.u32 	%r641, [%rd6+100];
	xor.b32  	%r1058, %r1058, %r641;
	ld.global.u32 	%r642, [%rd6+104];
	xor.b32  	%r1057, %r1057, %r642;
	ld.global.u32 	%r643, [%rd6+108];
	xor.b32  	%r1056, %r1056, %r643;
	ld.global.u32 	%r644, [%rd6+112];
	xor.b32  	%r1055, %r1055, %r644;
	ld.global.u32 	%r645, [%rd6+116];
	xor.b32  	%r1054, %r1054, %r645;
$L__BB0_17:
	and.b32  	%r647, %r602, 64;
	setp.eq.s32 	%p10, %r647, 0;
	@%p10 bra 	$L__BB0_19;
	ld.global.u32 	%r648, [%rd6+120];
	xor.b32  	%r1058, %r1058, %r648;
	ld.global.u32 	%r649, [%rd6+124];
	xor.b32  	%r1057, %r1057, %r649;
	ld.global.u32 	%r650, [%rd6+128];
	xor.b32  	%r1056, %r1056, %r650;
	ld.global.u32 	%r651, [%rd6+132];
	xor.b32  	%r1055, %r1055, %r651;
	ld.global.u32 	%r652, [%rd6+136];
	xor.b32  	%r1054, %r1054, %r652;
$L__BB0_19:
	and.b32  	%r654, %r602, 128;
	setp.eq.s32 	%p11, %r654, 0;
	@%p11 bra 	$L__BB0_21;
	ld.global.u32 	%r655, [%rd6+140];
	xor.b32  	%r1058, %r1058, %r655;
	ld.global.u32 	%r656, [%rd6+144];
	xor.b32  	%r1057, %r1057, %r656;
	ld.global.u32 	%r657, [%rd6+148];
	xor.b32  	%r1056, %r1056, %r657;
	ld.global.u32 	%r658, [%rd6+152];
	xor.b32  	%r1055, %r1055, %r658;
	ld.global.u32 	%r659, [%rd6+156];
	xor.b32  	%r1054, %r1054, %r659;
$L__BB0_21:
	and.b32  	%r661, %r602, 256;
	setp.eq.s32 	%p12, %r661, 0;
	@%p12 bra 	$L__BB0_23;
	ld.global.u32 	%r662, [%rd6+160];
	xor.b32  	%r1058, %r1058, %r662;
	ld.global.u32 	%r663, [%rd6+164];
	xor.b32  	%r1057, %r1057, %r663;
	ld.global.u32 	%r664, [%rd6+168];
	xor.b32  	%r1056, %r1056, %r664;
	ld.global.u32 	%r665, [%rd6+172];
	xor.b32  	%r1055, %r1055, %r665;
	ld.global.u32 	%r666, [%rd6+176];
	xor.b32  	%r1054, %r1054, %r666;
$L__BB0_23:
	and.b32  	%r668, %r602, 512;
	setp.eq.s32 	%p13, %r668, 0;
	@%p13 bra 	$L__BB0_25;
	ld.global.u32 	%r669, [%rd6+180];
	xor.b32  	%r1058, %r1058, %r669;
	ld.global.u32 	%r670, [%rd6+184];
	xor.b32  	%r1057, %r1057, %r670;
	ld.global.u32 	%r671, [%rd6+188];
	xor.b32  	%r1056, %r1056, %r671;
	ld.global.u32 	%r672, [%rd6+192];
	xor.b32  	%r1055, %r1055, %r672;
	ld.global.u32 	%r673, [%rd6+196];
	xor.b32  	%r1054, %r1054, %r673;
$L__BB0_25:
	and.b32  	%r675, %r602, 1024;
	setp.eq.s32 	%p14, %r675, 0;
	@%p14 bra 	$L__BB0_27;
	ld.global.u32 	%r676, [%rd6+200];
	xor.b32  	%r1058, %r1058, %r676;
	ld.global.u32 	%r677, [%rd6+204];
	xor.b32  	%r1057, %r1057, %r677;
	ld.global.u32 	%r678, [%rd6+208];
	xor.b32  	%r1056, %r1056, %r678;
	ld.global.u32 	%r679, [%rd6+212];
	xor.b32  	%r1055, %r1055, %r679;
	ld.global.u32 	%r680, [%rd6+216];
	xor.b32  	%r1054, %r1054, %r680;
$L__BB0_27:
	and.b32  	%r682, %r602, 2048;
	setp.eq.s32 	%p15, %r682, 0;
	@%p15 bra 	$L__BB0_29;
	ld.global.u32 	%r683, [%rd6+220];
	xor.b32  	%r1058, %r1058, %r683;
	ld.global.u32 	%r684, [%rd6+224];
	xor.b32  	%r1057, %r1057, %r684;
	ld.global.u32 	%r685, [%rd6+228];
	xor.b32  	%r1056, %r1056, %r685;
	ld.global.u32 	%r686, [%rd6+232];
	xor.b32  	%r1055, %r1055, %r686;
	ld.global.u32 	%r687, [%rd6+236];
	xor.b32  	%r1054, %r1054, %r687;
$L__BB0_29:
	and.b32  	%r689, %r602, 4096;
	setp.eq.s32 	%p16, %r689, 0;
	@%p16 bra 	$L__BB0_31;
	ld.global.u32 	%r690, [%rd6+240];
	xor.b32  	%r1058, %r1058, %r690;
	ld.global.u32 	%r691, [%rd6+244];
	xor.b32  	%r1057, %r1057, %r691;
	ld.global.u32 	%r692, [%rd6+248];
	xor.b32  	%r1056, %r1056, %r692;
	ld.global.u32 	%r693, [%rd6+252];
	xor.b32  	%r1055, %r1055, %r693;
	ld.global.u32 	%r694, [%rd6+256];
	xor.b32  	%r1054, %r1054, %r694;
$L__BB0_31:
	and.b32  	%r696, %r602, 8192;
	setp.eq.s32 	%p17, %r696, 0;
	@%p17 bra 	$L__BB0_33;
	ld.global.u32 	%r697, [%rd6+260];
	xor.b32  	%r1058, %r1058, %r697;
	ld.global.u32 	%r698, [%rd6+264];
	xor.b32  	%r1057, %r1057, %r698;
	ld.global.u32 	%r699, [%rd6+268];
	xor.b32  	%r1056, %r1056, %r699;
	ld.global.u32 	%r700, [%rd6+272];
	xor.b32  	%r1055, %r1055, %r700;
	ld.global.u32 	%r701, [%rd6+276];
	xor.b32  	%r1054, %r1054, %r701;
$L__BB0_33:
	and.b32  	%r703, %r602, 16384;
	setp.eq.s32 	%p18, %r703, 0;
	@%p18 bra 	$L__BB0_35;
	ld.global.u32 	%r704, [%rd6+280];
	xor.b32  	%r1058, %r1058, %r704;
	ld.global.u32 	%r705, [%rd6+284];
	xor.b32  	%r1057, %r1057, %r705;
	ld.global.u32 	%r706, [%rd6+288];
	xor.b32  	%r1056, %r1056, %r706;
	ld.global.u32 	%r707, [%rd6+292];
	xor.b32  	%r1055, %r1055, %r707;
	ld.global.u32 	%r708, [%rd6+296];
	xor.b32  	%r1054, %r1054, %r708;
$L__BB0_35:
	and.b32  	%r710, %r602, 32768;
	setp.eq.s32 	%p19, %r710, 0;
	@%p19 bra 	$L__BB0_37;
	ld.global.u32 	%r711, [%rd6+300];
	xor.b32  	%r1058, %r1058, %r711;
	ld.global.u32 	%r712, [%rd6+304];
	xor.b32  	%r1057, %r1057, %r712;
	ld.global.u32 	%r713, [%rd6+308];
	xor.b32  	%r1056, %r1056, %r713;
	ld.global.u32 	%r714, [%rd6+312];
	xor.b32  	%r1055, %r1055, %r714;
	ld.global.u32 	%r715, [%rd6+316];
	xor.b32  	%r1054, %r1054, %r715;
$L__BB0_37:
	add.s32 	%r1053, %r1053, 16;
	setp.ne.s32 	%p20, %r1053, 32;
	@%p20 bra 	$L__BB0_5;
	mad.lo.s32 	%r716, %r1047, -31, %r19;
	add.s32 	%r1047, %r716, 1;
	setp.ne.s32 	%p21, %r1047, 5;
	@%p21 bra 	$L__BB0_4;
	st.local.u32 	[%rd1+4], %r1058;
	st.local.v2.u32 	[%rd1+8], {%r1057, %r1056};
	st.local.v2.u32 	[%rd1+16], {%r1055, %r1054};
	setp.eq.s64 	%p22, %rd4, 1;
	@%p22 bra 	$L__BB0_114;
	mov.b32 	%r1054, 0;
	mov.u32 	%r1055, %r1054;
	mov.u32 	%r1056, %r1054;
	mov.u32 	%r1057, %r1054;
	mov.u32 	%r1058, %r1054;
	mov.u32 	%r1139, %r1054;
$L__BB0_41:
	mul.wide.u32 	%rd19, %r1139, 4;
	add.s64 	%rd20, %rd1, %rd19;
	ld.local.u32 	%r194, [%rd20+4];
	shl.b32 	%r195, %r1139, 5;
	mov.b32 	%r1145, 0;
$L__BB0_42:
	.pragma "nounroll";
	shr.u32 	%r719, %r194, %r1145;
	and.b32  	%r720, %r719, 1;
	setp.eq.b32 	%p23, %r720, 1;
	not.pred 	%p24, %p23;
	add.s32 	%r721, %r195, %r1145;
	mul.lo.s32 	%r722, %r721, 5;
	mul.wide.u32 	%rd21, %r722, 4;
	add.s64 	%rd7, %rd5, %rd21;
	@%p24 bra 	$L__BB0_44;
	ld.global.u32 	%r723, [%rd7];
	xor.b32  	%r1058, %r1058, %r723;
	ld.global.u32 	%r724, [%rd7+4];
	xor.b32  	%r1057, %r1057, %r724;
	ld.global.u32 	%r725, [%rd7+8];
	xor.b32  	%r1056, %r1056, %r725;
	ld.global.u32 	%r726, [%rd7+12];
	xor.b32  	%r1055, %r1055, %r726;
	ld.global.u32 	%r727, [%rd7+16];
	xor.b32  	%r1054, %r1054, %r727;
$L__BB0_44:
	and.b32  	%r729, %r719, 2;
	setp.eq.s32 	%p25, %r729, 0;
	@%p25 bra 	$L__BB0_46;
	ld.global.u32 	%r730, [%rd7+20];
	xor.b32  	%r1058, %r1058, %r730;
	ld.global.u32 	%r731, [%rd7+24];
	xor.b32  	%r1057, %r1057, %r731;
	ld.global.u32 	%r732, [%rd7+28];
	xor.b32  	%r1056, %r1056, %r732;
	ld.global.u32 	%r733, [%rd7+32];
	xor.b32  	%r1055, %r1055, %r733;
	ld.global.u32 	%r734, [%rd7+36];
	xor.b32  	%r1054, %r1054, %r734;
$L__BB0_46:
	and.b32  	%r736, %r719, 4;
	setp.eq.s32 	%p26, %r736, 0;
	@%p26 bra 	$L__BB0_48;
	ld.global.u32 	%r737, [%rd7+40];
	xor.b32  	%r1058, %r1058, %r737;
	ld.global.u32 	%r738, [%rd7+44];
	xor.b32  	%r1057, %r1057, %r738;
	ld.global.u32 	%r739, [%rd7+48];
	xor.b32  	%r1056, %r1056, %r739;
	ld.global.u32 	%r740, [%rd7+52];
	xor.b32  	%r1055, %r1055, %r740;
	ld.global.u32 	%r741, [%rd7+56];
	xor.b32  	%r1054, %r1054, %r741;
$L__BB0_48:
	and.b32  	%r743, %r719, 8;
	setp.eq.s32 	%p27, %r743, 0;
	@%p27 bra 	$L__BB0_50;
	ld.global.u32 	%r744, [%rd7+60];
	xor.b32  	%r1058, %r1058, %r744;
	ld.global.u32 	%r745, [%rd7+64];
	xor.b32  	%r1057, %r1057, %r745;
	ld.global.u32 	%r746, [%rd7+68];
	xor.b32  	%r1056, %r1056, %r746;
	ld.global.u32 	%r747, [%rd7+72];
	xor.b32  	%r1055, %r1055, %r747;
	ld.global.u32 	%r748, [%rd7+76];
	xor.b32  	%r1054, %r1054, %r748;
$L__BB0_50:
	and.b32  	%r750, %r719, 16;
	setp.eq.s32 	%p28, %r750, 0;
	@%p28 bra 	$L__BB0_52;
	ld.global.u32 	%r751, [%rd7+80];
	xor.b32  	%r1058, %r1058, %r751;
	ld.global.u32 	%r752, [%rd7+84];
	xor.b32  	%r1057, %r1057, %r752;
	ld.global.u32 	%r753, [%rd7+88];
	xor.b32  	%r1056, %r1056, %r753;
	ld.global.u32 	%r754, [%rd7+92];
	xor.b32  	%r1055, %r1055, %r754;
	ld.global.u32 	%r755, [%rd7+96];
	xor.b32  	%r1054, %r1054, %r755;
$L__BB0_52:
	and.b32  	%r757, %r719, 32;
	setp.eq.s32 	%p29, %r757, 0;
	@%p29 bra 	$L__BB0_54;
	ld.global.u32 	%r758, [%rd7+100];
	xor.b32  	%r1058, %r1058, %r758;
	ld.global.u32 	%r759, [%rd7+104];
	xor.b32  	%r1057, %r1057, %r759;
	ld.global.u32 	%r760, [%rd7+108];
	xor.b32  	%r1056, %r1056, %r760;
	ld.global.u32 	%r761, [%rd7+112];
	xor.b32  	%r1055, %r1055, %r761;
	ld.global.u32 	%r762, [%rd7+116];
	xor.b32  	%r1054, %r1054, %r762;
$L__BB0_54:
	and.b32  	%r764, %r719, 64;
	setp.eq.s32 	%p30, %r764, 0;
	@%p30 bra 	$L__BB0_56;
	ld.global.u32 	%r765, [%rd7+120];
	xor.b32  	%r1058, %r1058, %r765;
	ld.global.u32 	%r766, [%rd7+124];
	xor.b32  	%r1057, %r1057, %r766;
	ld.global.u32 	%r767, [%rd7+128];
	xor.b32  	%r1056, %r1056, %r767;
	ld.global.u32 	%r768, [%rd7+132];
	xor.b32  	%r1055, %r1055, %r768;
	ld.global.u32 	%r769, [%rd7+136];
	xor.b32  	%r1054, %r1054, %r769;
$L__BB0_56:
	and.b32  	%r771, %r719, 128;
	setp.eq.s32 	%p31, %r771, 0;
	@%p31 bra 	$L__BB0_58;
	ld.global.u32 	%r772, [%rd7+140];
	xor.b32  	%r1058, %r1058, %r772;
	ld.global.u32 	%r773, [%rd7+144];
	xor.b32  	%r1057, %r1057, %r773;
	ld.global.u32 	%r774, [%rd7+148];
	xor.b32  	%r1056, %r1056, %r774;
	ld.global.u32 	%r775, [%rd7+152];
	xor.b32  	%r1055, %r1055, %r775;
	ld.global.u32 	%r776, [%rd7+156];
	xor.b32  	%r1054, %r1054, %r776;
$L__BB0_58:
	and.b32  	%r778, %r719, 256;
	setp.eq.s32 	%p32, %r778, 0;
	@%p32 bra 	$L__BB0_60;
	ld.global.u32 	%r779, [%rd7+160];
	xor.b32  	%r1058, %r1058, %r779;
	ld.global.u32 	%r780, [%rd7+164];
	xor.b32  	%r1057, %r1057, %r780;
	ld.global.u32 	%r781, [%rd7+168];
	xor.b32  	%r1056, %r1056, %r781;
	ld.global.u32 	%r782, [%rd7+172];
	xor.b32  	%r1055, %r1055, %r782;
	ld.global.u32 	%r783, [%rd7+176];
	xor.b32  	%r1054, %r1054, %r783;
$L__BB0_60:
	and.b32  	%r785, %r719, 512;
	setp.eq.s32 	%p33, %r785, 0;
	@%p33 bra 	$L__BB0_62;
	ld.global.u32 	%r786, [%rd7+180];
	xor.b32  	%r1058, %r1058, %r786;
	ld.global.u32 	%r787, [%rd7+184];
	xor.b32  	%r1057, %r1057, %r787;
	ld.global.u32 	%r788, [%rd7+188];
	xor.b32  	%r1056, %r1056, %r788;
	ld.global.u32 	%r789, [%rd7+192];
	xor.b32  	%r1055, %r1055, %r789;
	ld.global.u32 	%r790, [%rd7+196];
	xor.b32  	%r1054, %r1054, %r790;
$L__BB0_62:
	and.b32  	%r792, %r719, 1024;
	setp.eq.s32 	%p34, %r792, 0;
	@%p34 bra 	$L__BB0_64;
	ld.global.u32 	%r793, [%rd7+200];
	xor.b32  	%r1058, %r1058, %r793;
	ld.global.u32 	%r794, [%rd7+204];
	xor.b32  	%r1057, %r1057, %r794;
	ld.global.u32 	%r795, [%rd7+208];
	xor.b32  	%r1056, %r1056, %r795;
	ld.global.u32 	%r796, [%rd7+212];
	xor.b32  	%r1055, %r1055, %r796;
	ld.global.u32 	%r797, [%rd7+216];
	xor.b32  	%r1054, %r1054, %r797;
$L__BB0_64:
	and.b32  	%r799, %r719, 2048;
	setp.eq.s32 	%p35, %r799, 0;
	@%p35 bra 	$L__BB0_66;
	ld.global.u32 	%r800, [%rd7+220];
	xor.b32  	%r1058, %r1058, %r800;
	ld.global.u32 	%r801, [%rd7+224];
	xor.b32  	%r1057, %r1057, %r801;
	ld.global.u32 	%r802, [%rd7+228];
	xor.b32  	%r1056, %r1056, %r802;
	ld.global.u32 	%r803, [%rd7+232];
	xor.b32  	%r1055, %r1055, %r803;
	ld.global.u32 	%r804, [%rd7+236];
	xor.b32  	%r1054, %r1054, %r804;
$L__BB0_66:
	and.b32  	%r806, %r719, 4096;
	setp.eq.s32 	%p36, %r806, 0;
	@%p36 bra 	$L__BB0_68;
	ld.global.u32 	%r807, [%rd7+240];
	xor.b32  	%r1058, %r1058, %r807;
	ld.global.u32 	%r808, [%rd7+244];
	xor.b32  	%r1057, %r1057, %r808;
	ld.global.u32 	%r809, [%rd7+248];
	xor.b32  	%r1056, %r1056, %r809;
	ld.global.u32 	%r810, [%rd7+252];
	xor.b32  	%r1055, %r1055, %r810;
	ld.global.u32 	%r811, [%rd7+256];
	xor.b32  	%r1054, %r1054, %r811;
$L__BB0_68:
	and.b32  	%r813, %r719, 8192;
	setp.eq.s32 	%p37, %r813, 0;
	@%p37 bra 	$L__BB0_70;
	ld.global.u32 	%r814, [%rd7+260];
	xor.b32  	%r1058, %r1058, %r814;
	ld.global.u32 	%r815, [%rd7+264];
	xor.b32  	%r1057, %r1057, %r815;
	ld.global.u32 	%r816, [%rd7+268];
	xor.b32  	%r1056, %r1056, %r816;
	ld.global.u32 	%r817, [%rd7+272];
	xor.b32  	%r1055, %r1055, %r817;
	ld.global.u32 	%r818, [%rd7+276];
	xor.b32  	%r1054, %r1054, %r818;
$L__BB0_70:
	and.b32  	%r820, %r719, 16384;
	setp.eq.s32 	%p38, %r820, 0;
	@%p38 bra 	$L__BB0_72;
	ld.global.u32 	%r821, [%rd7+280];
	xor.b32  	%r1058, %r1058, %r821;
	ld.global.u32 	%r822, [%rd7+284];
	xor.b32  	%r1057, %r1057, %r822;
	ld.global.u32 	%r823, [%rd7+288];
	xor.b32  	%r1056, %r1056, %r823;
	ld.global.u32 	%r824, [%rd7+292];
	xor.b32  	%r1055, %r1055, %r824;
	ld.global.u32 	%r825, [%rd7+296];
	xor.b32  	%r1054, %r1054, %r825;
$L__BB0_72:
	and.b32  	%r827, %r719, 32768;
	setp.eq.s32 	%p39, %r827, 0;
	@%p39 bra 	$L__BB0_74;
	ld.global.u32 	%r828, [%rd7+300];
	xor.b32  	%r1058, %r1058, %r828;
	ld.global.u32 	%r829, [%rd7+304];
	xor.b32  	%r1057, %r1057, %r829;
	ld.global.u32 	%r830, [%rd7+308];
	xor.b32  	%r1056, %r1056, %r830;
	ld.global.u32 	%r831, [%rd7+312];
	xor.b32  	%r1055, %r1055, %r831;
	ld.global.u32 	%r832, [%rd7+316];
	xor.b32  	%r1054, %r1054, %r832;
$L__BB0_74:
	add.s32 	%r1145, %r1145, 16;
	setp.ne.s32 	%p40, %r1145, 32;
	@%p40 bra 	$L__BB0_42;
	mad.lo.s32 	%r833, %r1139, -31, %r195;
	add.s32 	%r1139, %r833, 1;
	setp.ne.s32 	%p41, %r1139, 5;
	@%p41 bra 	$L__BB0_41;
	st.local.u32 	[%rd1+4], %r1058;
	st.local.v2.u32 	[%rd1+8], {%r1057, %r1056};
	st.local.v2.u32 	[%rd1+16], {%r1055, %r1054};
	setp.ne.s64 	%p42, %rd4, 3;
	@%p42 bra 	$L__BB0_114;
	mov.b32 	%r1054, 0;
	mov.u32 	%r1055, %r1054;
	mov.u32 	%r1056, %r1054;
	mov.u32 	%r1057, %r1054;
	mov.u32 	%r1058, %r1054;
	mov.u32 	%r1231, %r1054;
$L__BB0_78:
	mul.wide.u32 	%rd22, %r1231, 4;
	add.s64 	%rd23, %rd1, %rd22;
	ld.local.u32 	%r370, [%rd23+4];
	shl.b32 	%r371, %r1231, 5;
	mov.b32 	%r1237, 0;
$L__BB0_79:
	.pragma "nounroll";
	shr.u32 	%r836, %r370, %r1237;
	and.b32  	%r837, %r836, 1;
	setp.eq.b32 	%p43, %r837, 1;
	not.pred 	%p44, %p43;
	add.s32 	%r838, %r371, %r1237;
	mul.lo.s32 	%r839, %r838, 5;
	mul.wide.u32 	%rd24, %r839, 4;
	add.s64 	%rd8, %rd5, %rd24;
	@%p44 bra 	$L__BB0_81;
	ld.global.u32 	%r840, [%rd8];
	xor.b32  	%r1058, %r1058, %r840;
	ld.global.u32 	%r841, [%rd8+4];
	xor.b32  	%r1057, %r1057, %r841;
	ld.global.u32 	%r842, [%rd8+8];
	xor.b32  	%r1056, %r1056, %r842;
	ld.global.u32 	%r843, [%rd8+12];
	xor.b32  	%r1055, %r1055, %r843;
	ld.global.u32 	%r844, [%rd8+16];
	xor.b32  	%r1054, %r1054, %r844;
$L__BB0_81:
	and.b32  	%r846, %r836, 2;
	setp.eq.s32 	%p45, %r846, 0;
	@%p45 bra 	$L__BB0_83;
	ld.global.u32 	%r847, [%rd8+20];
	xor.b32  	%r1058, %r1058, %r847;
	ld.global.u32 	%r848, [%rd8+24];
	xor.b32  	%r1057, %r1057, %r848;
	ld.global.u32 	%r849, [%rd8+28];
	xor.b32  	%r1056, %r1056, %r849;
	ld.global.u32 	%r850, [%rd8+32];
	xor.b32  	%r1055, %r1055, %r850;
	ld.global.u32 	%r851, [%rd8+36];
	xor.b32  	%r1054, %r1054, %r851;
$L__BB0_83:
	and.b32  	%r853, %r836, 4;
	setp.eq.s32 	%p46, %r853, 0;
	@%p46 bra 	$L__BB0_85;
	ld.global.u32 	%r854, [%rd8+40];
	xor.b32  	%r1058, %r1058, %r854;
	ld.global.u32 	%r855, [%rd8+44];
	xor.b32  	%r1057, %r1057, %r855;
	ld.global.u32 	%r856, [%rd8+48];
	xor.b32  	%r1056, %r1056, %r856;
	ld.global.u32 	%r857, [%rd8+52];
	xor.b32  	%r1055, %r1055, %r857;
	ld.global.u32 	%r858, [%rd8+56];
	xor.b32  	%r1054, %r1054, %r858;
$L__BB0_85:
	and.b32  	%r860, %r836, 8;
	setp.eq.s32 	%p47, %r860, 0;
	@%p47 bra 	$L__BB0_87;
	ld.global.u32 	%r861, [%rd8+60];
	xor.b32  	%r1058, %r1058, %r861;
	ld.global.u32 	%r862, [%rd8+64];
	xor.b32  	%r1057, %r1057, %r862;
	ld.global.u32 	%r863, [%rd8+68];
	xor.b32  	%r1056, %r1056, %r863;
	ld.global.u32 	%r864, [%rd8+72];
	xor.b32  	%r1055, %r1055, %r864;
	ld.global.u32 	%r865, [%rd8+76];
	xor.b32  	%r1054, %r1054, %r865;
$L__BB0_87:
	and.b32  	%r867, %r836, 16;
	setp.eq.s32 	%p48, %r867, 0;
	@%p48 bra 	$L__BB0_89;
	ld.global.u32 	%r868, [%rd8+80];
	xor.b32  	%r1058, %r1058, %r868;
	ld.global.u32 	%r869, [%rd8+84];
	xor.b32  	%r1057, %r1057, %r869;
	ld.global.u32 	%r870, [%rd8+88];
	xor.b32  	%r1056, %r1056, %r870;
	ld.global.u32 	%r871, [%rd8+92];
	xor.b32  	%r1055, %r1055, %r871;
	ld.global.u32 	%r872, [%rd8+96];
	xor.b32  	%r1054, %r1054, %r872;
$L__BB0_89:
	and.b32  	%r874, %r836, 32;
	setp.eq.s32 	%p49, %r874, 0;
	@%p49 bra 	$L__BB0_91;
	ld.global.u32 	%r875, [%rd8+100];
	xor.b32  	%r1058, %r1058, %r875;
	ld.global.u32 	%r876, [%rd8+104];
	xor.b32  	%r1057, %r1057, %r876;
	ld.global.u32 	%r877, [%rd8+108];
	xor.b32  	%r1056, %r1056, %r877;
	ld.global.u32 	%r878, [%rd8+112];
	xor.b32  	%r1055, %r1055, %r878;
	ld.global.u32 	%r879, [%rd8+116];
	xor.b32  	%r1054, %r1054, %r879;
$L__BB0_91:
	and.b32  	%r881, %r836, 64;
	setp.eq.s32 	%p50, %r881, 0;
	@%p50 bra 	$L__BB0_93;
	ld.global.u32 	%r882, [%rd8+120];
	xor.b32  	%r1058, %r1058, %r882;
	ld.global.u32 	%r883, [%rd8+124];
	xor.b32  	%r1057, %r1057, %r883;
	ld.global.u32 	%r884, [%rd8+128];
	xor.b32  	%r1056, %r1056, %r884;
	ld.global.u32 	%r885, [%rd8+132];
	xor.b32  	%r1055, %r1055, %r885;
	ld.global.u32 	%r886, [%rd8+136];
	xor.b32  	%r1054, %r1054, %r886;
$L__BB0_93:
	and.b32  	%r888, %r836, 128;
	setp.eq.s32 	%p51, %r888, 0;
	@%p51 bra 	$L__BB0_95;
	ld.global.u32 	%r889, [%rd8+140];
	xor.b32  	%r1058, %r1058, %r889;
	ld.global.u32 	%r890, [%rd8+144];
	xor.b32  	%r1057, %r1057, %r890;
	ld.global.u32 	%r891, [%rd8+148];
	xor.b32  	%r1056, %r1056, %r891;
	ld.global.u32 	%r892, [%rd8+152];
	xor.b32  	%r1055, %r1055, %r892;
	ld.global.u32 	%r893, [%rd8+156];
	xor.b32  	%r1054, %r1054, %r893;
$L__BB0_95:
	and.b32  	%r895, %r836, 256;
	setp.eq.s32 	%p52, %r895, 0;
	@%p52 bra 	$L__BB0_97;
	ld.global.u32 	%r896, [%rd8+160];
	xor.b32  	%r1058, %r1058, %r896;
	ld.global.u32 	%r897, [%rd8+164];
	xor.b32  	%r1057, %r1057, %r897;
	ld.global.u32 	%r898, [%rd8+168];
	xor.b32  	%r1056, %r1056, %r898;
	ld.global.u32 	%r899, [%rd8+172];
	xor.b32  	%r1055, %r1055, %r899;
	ld.global.u32 	%r900, [%rd8+176];
	xor.b32  	%r1054, %r1054, %r900;
$L__BB0_97:
	and.b32  	%r902, %r836, 512;
	setp.eq.s32 	%p53, %r902, 0;
	@%p53 bra 	$L__BB0_99;
	ld.global.u32 	%r903, [%rd8+180];
	xor.b32  	%r1058, %r1058, %r903;
	ld.global.u32 	%r904, [%rd8+184];
	xor.b32  	%r1057, %r1057, %r904;
	ld.global.u32 	%r905, [%rd8+188];
	xor.b32  	%r1056, %r1056, %r905;
	ld.global.u32 	%r906, [%rd8+192];
	xor.b32  	%r1055, %r1055, %r906;
	ld.global.u32 	%r907, [%rd8+196];
	xor.b32  	%r1054, %r1054, %r907;
$L__BB0_99:
	and.b32  	%r909, %r836, 1024;
	setp.eq.s32 	%p54, %r909, 0;
	@%p54 bra 	$L__BB0_101;
	ld.global.u32 	%r910, [%rd8+200];
	xor.b32  	%r1058, %r1058, %r910;
	ld.global.u32 	%r911, [%rd8+204];
	xor.b32  	%r1057, %r1057, %r911;
	ld.global.u32 	%r912, [%rd8+208];
	xor.b32  	%r1056, %r1056, %r912;
	ld.global.u32 	%r913, [%rd8+212];
	xor.b32  	%r1055, %r1055, %r913;
	ld.global.u32 	%r914, [%rd8+216];
	xor.b32  	%r1054, %r1054, %r914;
$L__BB0_101:
	and.b32  	%r916, %r836, 2048;
	setp.eq.s32 	%p55, %r916, 0;
	@%p55 bra 	$L__BB0_103;
	ld.global.u32 	%r917, [%rd8+220];
	xor.b32  	%r1058, %r1058, %r917;
	ld.global.u32 	%r918, [%rd8+224];
	xor.b32  	%r1057, %r1057, %r918;
	ld.global.u32 	%r919, [%rd8+228];
	xor.b32  	%r1056, %r1056, %r919;
	ld.global.u32 	%r920, [%rd8+232];
	xor.b32  	%r1055, %r1055, %r920;
	ld.global.u32 	%r921, [%rd8+236];
	xor.b32  	%r1054, %r1054, %r921;
$L__BB0_103:
	and.b32  	%r923, %r836, 4096;
	setp.eq.s32 	%p56, %r923, 0;
	@%p56 bra 	$L__BB0_105;
	ld.global.u32 	%r924, [%rd8+240];
	xor.b32  	%r1058, %r1058, %r924;
	ld.global.u32 	%r925, [%rd8+244];
	xor.b32  	%r1057, %r1057, %r925;
	ld.global.u32 	%r926, [%rd8+248];
	xor.b32  	%r1056, %r1056, %r926;
	ld.global.u32 	%r927, [%rd8+252];
	xor.b32  	%r1055, %r1055, %r927;
	ld.global.u32 	%r928, [%rd8+256];
	xor.b32  	%r1054, %r1054, %r928;
$L__BB0_105:
	and.b32  	%r930, %r836, 8192;
	setp.eq.s32 	%p57, %r930, 0;
	@%p57 bra 	$L__BB0_107;
	ld.global.u32 	%r931, [%rd8+260];
	xor.b32  	%r1058, %r1058, %r931;
	ld.global.u32 	%r932, [%rd8+264];
	xor.b32  	%r1057, %r1057, %r932;
	ld.global.u32 	%r933, [%rd8+268];
	xor.b32  	%r1056, %r1056, %r933;
	ld.global.u32 	%r934, [%rd8+272];
	xor.b32  	%r1055, %r1055, %r934;
	ld.global.u32 	%r935, [%rd8+276];
	xor.b32  	%r1054, %r1054, %r935;
$L__BB0_107:
	and.b32  	%r937, %r836, 16384;
	setp.eq.s32 	%p58, %r937, 0;
	@%p58 bra 	$L__BB0_109;
	ld.global.u32 	%r938, [%rd8+280];
	xor.b32  	%r1058, %r1058, %r938;
	ld.global.u32 	%r939, [%rd8+284];
	xor.b32  	%r1057, %r1057, %r939;
	ld.global.u32 	%r940, [%rd8+288];
	xor.b32  	%r1056, %r1056, %r940;
	ld.global.u32 	%r941, [%rd8+292];
	xor.b32  	%r1055, %r1055, %r941;
	ld.global.u32 	%r942, [%rd8+296];
	xor.b32  	%r1054, %r1054, %r942;
$L__BB0_109:
	and.b32  	%r944, %r836, 32768;
	setp.eq.s32 	%p59, %r944, 0;
	@%p59 bra 	$L__BB0_111;
	ld.global.u32 	%r945, [%rd8+300];
	xor.b32  	%r1058, %r1058, %r945;
	ld.global.u32 	%r946, [%rd8+304];
	xor.b32  	%r1057, %r1057, %r946;
	ld.global.u32 	%r947, [%rd8+308];
	xor.b32  	%r1056, %r1056, %r947;
	ld.global.u32 	%r948, [%rd8+312];
	xor.b32  	%r1055, %r1055, %r948;
	ld.global.u32 	%r949, [%rd8+316];
	xor.b32  	%r1054, %r1054, %r949;
$L__BB0_111:
	add.s32 	%r1237, %r1237, 16;
	setp.ne.s32 	%p60, %r1237, 32;
	@%p60 bra 	$L__BB0_79;
	mad.lo.s32 	%r950, %r1231, -31, %r371;
	add.s32 	%r1231, %r950, 1;
	setp.ne.s32 	%p61, %r1231, 5;
	@%p61 bra 	$L__BB0_78;
	st.local.u32 	[%rd1+4], %r1058;
	st.local.v2.u32 	[%rd1+8], {%r1057, %r1056};
	st.local.v2.u32 	[%rd1+16], {%r1055, %r1054};
$L__BB0_114:
	shr.u64 	%rd34, %rd3, 2;
	add.s32 	%r1041, %r1041, 1;
	setp.gt.u64 	%p62, %rd3, 3;
	@%p62 bra 	$L__BB0_2;
$L__BB0_115:
	cvt.u32.u64 	%r951, %rd2;
	setp.ge.s32 	%p63, %r951, %r588;
	@%p63 bra 	$L__BB0_125;
	setp.lt.s32 	%p64, %r587, 1;
	mov.f32 	%f70, 0f00000000;
	mov.f32 	%f71, %f70;
	@%p64 bra 	$L__BB0_124;
	and.b32  	%r551, %r587, 3;
	setp.lt.u32 	%p65, %r587, 4;
	mov.f32 	%f71, 0f00000000;
	mov.f32 	%f70, %f71;
	@%p65 bra 	$L__BB0_121;
	and.b32  	%r952, %r587, 2147483644;
	neg.s32 	%r1328, %r952;
	mov.f32 	%f71, 0f00000000;
$L__BB0_119:
	shr.u32 	%r953, %r1058, 2;
	xor.b32  	%r954, %r953, %r1058;
	shl.b32 	%r955, %r1054, 4;
	shl.b32 	%r956, %r954, 1;
	xor.b32  	%r957, %r956, %r955;
	xor.b32  	%r958, %r957, %r954;
	xor.b32  	%r959, %r958, %r1054;
	add.s32 	%r960, %r1329, -638133224;
	add.s32 	%r961, %r960, %r959;
	add.s32 	%r962, %r961, 362437;
	cvt.rn.f32.u32 	%f19, %r962;
	fma.rn.f32 	%f20, %f19, 0f2F800000, 0f2F000000;
	add.f32 	%f21, %f20, 0fBF000000;
	shr.u32 	%r963, %r1057, 2;
	xor.b32  	%r964, %r963, %r1057;
	shl.b32 	%r965, %r959, 4;
	shl.b32 	%r966, %r964, 1;
	xor.b32  	%r967, %r966, %r965;
	xor.b32  	%r968, %r967, %r964;
	xor.b32  	%r969, %r968, %r959;
	add.s32 	%r970, %r960, %r969;
	add.s32 	%r971, %r970, 724874;
	cvt.rn.f32.u32 	%f22, %r971;
	fma.rn.f32 	%f23, %f22, 0f2F800000, 0f2F000000;
	add.f32 	%f24, %f23, 0fBF000000;
	add.f32 	%f25, %f70, %f21;
	add.f32 	%f26, %f71, %f24;
	shr.u32 	%r972, %r1056, 2;
	xor.b32  	%r973, %r972, %r1056;
	shl.b32 	%r974, %r969, 4;
	shl.b32 	%r975, %r973, 1;
	xor.b32  	%r976, %r975, %r974;
	xor.b32  	%r977, %r976, %r973;
	xor.b32  	%r978, %r977, %r969;
	add.s32 	%r979, %r960, %r978;
	add.s32 	%r980, %r979, 1087311;
	cvt.rn.f32.u32 	%f27, %r980;
	fma.rn.f32 	%f28, %f27, 0f2F800000, 0f2F000000;
	add.f32 	%f29, %f28, 0fBF000000;
	shr.u32 	%r981, %r1055, 2;
	xor.b32  	%r982, %r981, %r1055;
	shl.b32 	%r983, %r978, 4;
	shl.b32 	%r984, %r982, 1;
	xor.b32  	%r985, %r984, %r983;
	xor.b32  	%r986, %r985, %r982;
	xor.b32  	%r1058, %r986, %r978;
	add.s32 	%r987, %r960, %r1058;
	add.s32 	%r988, %r987, 1449748;
	cvt.rn.f32.u32 	%f30, %r988;
	fma.rn.f32 	%f31, %f30, 0f2F800000, 0f2F000000;
	add.f32 	%f32, %f31, 0fBF000000;
	add.f32 	%f33, %f25, %f29;
	add.f32 	%f34, %f26, %f32;
	shr.u32 	%r989, %r1054, 2;
	xor.b32  	%r990, %r989, %r1054;
	shl.b32 	%r991, %r1058, 4;
	shl.b32 	%r992, %r990, 1;
	xor.b32  	%r993, %r992, %r991;
	xor.b32  	%r994, %r993, %r990;
	xor.b32  	%r1057, %r994, %r1058;
	add.s32 	%r995, %r960, %r1057;
	add.s32 	%r996, %r995, 1812185;
	cvt.rn.f32.u32 	%f35, %r996;
	fma.rn.f32 	%f36, %f35, 0f2F800000, 0f2F000000;
	add.f32 	%f37, %f36, 0fBF000000;
	shr.u32 	%r997, %r959, 2;
	xor.b32  	%r998, %r997, %r959;
	shl.b32 	%r999, %r1057, 4;
	shl.b32 	%r1000, %r998, 1;
	xor.b32  	%r1001, %r1000, %r999;
	xor.b32  	%r1002, %r1001, %r998;
	xor.b32  	%r1056, %r1002, %r1057;
	add.s32 	%r1003, %r960, %r1056;
	add.s32 	%r1004, %r1003, 2174622;
	cvt.rn.f32.u32 	%f38, %r1004;
	fma.rn.f32 	%f39, %f38, 0f2F800000, 0f2F000000;
	add.f32 	%f40, %f39, 0fBF000000;
	add.f32 	%f41, %f33, %f37;
	add.f32 	%f42, %f34, %f40;
	shr.u32 	%r1005, %r969, 2;
	xor.b32  	%r1006, %r1005, %r969;
	shl.b32 	%r1007, %r1056, 4;
	shl.b32 	%r1008, %r1006, 1;
	xor.b32  	%r1009, %r1008, %r1007;
	xor.b32  	%r1010, %r1009, %r1006;
	xor.b32  	%r1055, %r1010, %r1056;
	add.s32 	%r1011, %r960, %r1055;
	add.s32 	%r1012, %r1011, 2537059;
	cvt.rn.f32.u32 	%f43, %r1012;
	fma.rn.f32 	%f44, %f43, 0f2F800000, 0f2F000000;
	add.f32 	%f45, %f44, 0fBF000000;
	shr.u32 	%r1013, %r978, 2;
	xor.b32  	%r1014, %r1013, %r978;
	shl.b32 	%r1015, %r1055, 4;
	shl.b32 	%r1016, %r1014, 1;
	xor.b32  	%r1017, %r1016, %r1015;
	xor.b32  	%r1018, %r1017, %r1014;
	xor.b32  	%r1054, %r1018, %r1055;
	add.s32 	%r1019, %r960, %r1054;
	add.s32 	%r1020, %r1019, 2899496;
	cvt.rn.f32.u32 	%f46, %r1020;
	fma.rn.f32 	%f47, %f46, 0f2F800000, 0f2F000000;
	add.f32 	%f48, %f47, 0fBF000000;
	add.f32 	%f70, %f41, %f45;
	add.f32 	%f71, %f42, %f48;
	add.s32 	%r1329, %r1329, 2899496;
	add.s32 	%r1328, %r1328, 4;
	setp.ne.s32 	%p66, %r1328, 0;
	@%p66 bra 	$L__BB0_119;
	add.s32 	%r1335, %r1329, -638133224;
$L__BB0_121:
	setp.eq.s32 	%p67, %r551, 0;
	@%p67 bra 	$L__BB0_124;
	add.s32 	%r1342, %r1335, 724874;
	neg.s32 	%r1341, %r551;
$L__BB0_123:
	.pragma "nounroll";
	mov.u32 	%r580, %r1056;
	mov.u32 	%r579, %r1055;
	mov.u32 	%r1056, %r1054;
	shr.u32 	%r1021, %r1058, 2;
	xor.b32  	%r1022, %r1021, %r1058;
	shl.b32 	%r1023, %r1056, 4;
	shl.b32 	%r1024, %r1022, 1;
	xor.b32  	%r1025, %r1024, %r1023;
	xor.b32  	%r1026, %r1025, %r1022;
	xor.b32  	%r1055, %r1026, %r1056;
	add.s32 	%r1027, %r1342, %r1055;
	add.s32 	%r1028, %r1027, -362437;
	cvt.rn.f32.u32 	%f49, %r1028;
	fma.rn.f32 	%f50, %f49, 0f2F800000, 0f2F000000;
	add.f32 	%f51, %f50, 0fBF000000;
	shr.u32 	%r1029, %r1057, 2;
	xor.b32  	%r1030, %r1029, %r1057;
	shl.b32 	%r1031, %r1055, 4;
	shl.b32 	%r1032, %r1030, 1;
	xor.b32  	%r1033, %r1032, %r1031;
	xor.b32  	%r1034, %r1033, %r1030;
	xor.b32  	%r1054, %r1034, %r1055;
	add.s32 	%r1035, %r1342, %r1054;
	cvt.rn.f32.u32 	%f52, %r1035;
	fma.rn.f32 	%f53, %f52, 0f2F800000, 0f2F000000;
	add.f32 	%f54, %f53, 0fBF000000;
	add.f32 	%f70, %f70, %f51;
	add.f32 	%f71, %f71, %f54;
	add.s32 	%r1342, %r1342, 724874;
	add.s32 	%r1341, %r1341, 1;
	setp.ne.s32 	%p68, %r1341, 0;
	mov.u32 	%r1057, %r579;
	mov.u32 	%r1058, %r580;
	@%p68 bra 	$L__BB0_123;
$L__BB0_124:
	ld.param.u64 	%rd33, [_Z15vector_distancePfS_S_jii_param_2];
	ld.param.u64 	%rd32, [_Z15vector_distancePfS_S_jii_param_0];
	cvta.to.global.u64 	%rd25, %rd11;
	shl.b64 	%rd26, %rd2, 2;
	add.s64 	%rd27, %rd25, %rd26;
	ld.global.f32 	%f55, [%rd27];
	add.f32 	%f56, %f70, %f55;
	st.global.f32 	[%rd27], %f56;
	cvta.to.global.u64 	%rd28, %rd33;
	add.s64 	%rd29, %rd28, %rd26;
	ld.global.f32 	%f57, [%rd29];
	add.f32 	%f58, %f71, %f57;
	st.global.f32 	[%rd29], %f58;
	ld.global.f32 	%f59, [%rd27];
	mul.f32 	%f60, %f59, %f59;
	fma.rn.f32 	%f61, %f58, %f58, %f60;
	cvta.to.global.u64 	%rd30, %rd32;
	add.s64 	%rd31, %rd30, %rd26;
	st.global.f32 	[%rd31], %f61;
$L__BB0_125:
	ret;

}


// ===== COMPILED SASS (sm_100) =====

	.target	sm_100

	.elftype	@"ET_EXEC"


//--------------------- .note.nv.tkinfo           --------------------------
	.section	.note.nv.tkinfo,"",@"SHT_NOTE"
	.sectionflags	@"SHF_NOTE_NV_TKINFO"
	.tkinfo
        /*0018*/ 	.word	0x00000002
        /*0030*/ 	.string	""
        /*0030*/ 	.string	"ptxas"
        /*0030*/ 	.string	"Cuda compilation tools, release 13.0, V13.0.88"
        /*0030*/ 	.string	"Build cuda_13.0.r13.0/compiler.36424714_0"
        /*0030*/ 	.string	"-arch sm_100 -m 64 "



//--------------------- .note.nv.cuinfo           --------------------------
	.section	.note.nv.cuinfo,"",@"SHT_NOTE"
	.sectionflags	@"SHF_NOTE_NV_CUINFO"
        /*0018*/ 	.short	0x0002
        /*001a*/ 	.short	0x0064
        /*001c*/ 	.short	0x0082
	.zero		2


//--------------------- .nv.info                  --------------------------
	.section	.nv.info,"",@"SHT_CUDA_INFO"
	.align	4


	//----- nvinfo : EIATTR_REGCOUNT
	.align		4
        /*0000*/ 	.byte	0x04, 0x2f
        /*0002*/ 	.short	(.L_10 - .L_9)
	.align		4
.L_9:
        /*0004*/ 	.word	index@(_Z15vector_distancePfS_S_jii)
        /*0008*/ 	.word	0x0000001f


	//----- nvinfo : EIATTR_FRAME_SIZE
	.align		4
.L_10:
        /*000c*/ 	.byte	0x04, 0x11
        /*000e*/ 	.short	(.L_12 - .L_11)
	.align		4
.L_11:
        /*0010*/ 	.word	index@(_Z15vector_distancePfS_S_jii)
        /*0014*/ 	.word	0x00000030


	//----- nvinfo : EIATTR_MIN_STACK_SIZE
	.align		4
.L_12:
        /*0018*/ 	.byte	0x04, 0x12
        /*001a*/ 	.short	(.L_14 - .L_13)
	.align		4
.L_13:
        /*001c*/ 	.word	index@(_Z15vector_distancePfS_S_jii)
        /*0020*/ 	.word	0x00000030
.L_14:


//--------------------- .nv.compat                --------------------------
	.section	.nv.compat,"",@"SHT_CUDA_COMPAT_INFO"
	.align	4
        /*0000*/ 	.byte	0x02, 0x09, 0x00, 0x00, 0x02, 0x02, 0x01, 0x00, 0x02, 0x05, 0x05, 0x00, 0x03, 0x07, 0x01, 0x01
        /*0010*/ 	.byte	0x02, 0x03, 0x00, 0x00, 0x02, 0x06, 0x01, 0x00, 0x04, 0x0b, 0x08, 0x00, 0x09, 0x00, 0x00, 0x00
        /*0020*/ 	.byte	0x00, 0x00, 0x00, 0x00


//--------------------- .nv.info._Z15vector_distancePfS_S_jii --------------------------
	.section	.nv.info._Z15vector_distancePfS_S_jii,"",@"SHT_CUDA_INFO"
	.sectionflags	@""
	.align	4


	//----- nvinfo : EIATTR_CUDA_API_VERSION
	.align		4
        /*0000*/ 	.byte	0x04, 0x37
        /*0002*/ 	.short	(.L_16 - .L_15)
.L_15:
        /*0004*/ 	.word	0x00000082


	//----- nvinfo : EIATTR_KPARAM_INFO
	.align		4
.L_16:
        /*0008*/ 	.byte	0x04, 0x17
        /*000a*/ 	.short	(.L_18 - .L_17)
.L_17:
        /*000c*/ 	.word	0x00000000
        /*0010*/ 	.short	0x0005
        /*0012*/ 	.short	0x0020
        /*0014*/ 	.byte	0x00, 0xf0, 0x11, 0x00


	//----- nvinfo : EIATTR_KPARAM_INFO
	.align		4
.L_18:
        /*0018*/ 	.byte	0x04, 0x17
        /*001a*/ 	.short	(.L_20 - .L_19)
.L_19:
        /*001c*/ 	.word	0x00000000
        /*0020*/ 	.short	0x0004
        /*0022*/ 	.short	0x001c
        /*0024*/ 	.byte	0x00, 0xf0, 0x11, 0x00


	//----- nvinfo : EIATTR_KPARAM_INFO
	.align		4
.L_20:
        /*0028*/ 	.byte	0x04, 0x17
        /*002a*/ 	.short	(.L_22 - .L_21)
.L_21:
        /*002c*/ 	.word	0x00000000
        /*0030*/ 	.short	0x0003
        /*0032*/ 	.short	0x0018
        /*0034*/ 	.byte	0x00, 0xf0, 0x11, 0x00


	//----- nvinfo : EIATTR_KPARAM_INFO
	.align		4
.L_22:
        /*0038*/ 	.byte	0x04, 0x17
        /*003a*/ 	.short	(.L_24 - .L_23)
.L_23:
        /*003c*/ 	.word	0x00000000
        /*0040*/ 	.short	0x0002
        /*0042*/ 	.short	0x0010
        /*0044*/ 	.byte	0x00, 0xf5, 0x21, 0x00


	//----- nvinfo : EIATTR_KPARAM_INFO
	.align		4
.L_24:
        /*0048*/ 	.byte	0x04, 0x17
        /*004a*/ 	.short	(.L_26 - .L_25)
.L_25:
        /*004c*/ 	.word	0x00000000
        /*0050*/ 	.short	0x0001
        /*0052*/ 	.short	0x0008
        /*0054*/ 	.byte	0x00, 0xf5, 0x21, 0x00


	//----- nvinfo : EIATTR_KPARAM_INFO
	.align		4
.L_26:
        /*0058*/ 	.byte	0x04, 0x17
        /*005a*/ 	.short	(.L_28 - .L_27)
.L_27:
        /*005c*/ 	.word	0x00000000
        /*0060*/ 	.short	0x0000
        /*0062*/ 	.short	0x0000
        /*0064*/ 	.byte	0x00, 0xf5, 0x21, 0x00


	//----- nvinfo : EIATTR_SPARSE_MMA_MASK
	.align		4
.L_28:
        /*0068*/ 	.byte	0x03, 0x50
        /*006a*/ 	.short	0x0000


	//----- nvinfo : EIATTR_MAXREG_COUNT
	.align		4
        /*006c*/ 	.byte	0x03, 0x1b
        /*006e*/ 	.short	0x00ff


	//----- nvinfo : EIATTR_MERCURY_ISA_VERSION
	.align		4
        /*0070*/ 	.byte	0x03, 0x5f
        /*0072*/ 	.short	0x0101


	//----- nvinfo : EIATTR_VRC_CTA_INIT_COUNT
	.align		4
        /*0074*/ 	.byte	0x02, 0x4a
	.zero		1
	.zero		1


	//----- nvinfo : EIATTR_EXIT_INSTR_OFFSETS
	.align		4
        /*0078*/ 	.byte	0x04, 0x1c
        /*007a*/ 	.short	(.L_30 - .L_29)


	//   ....[0]....
.L_29:
        /*007c*/ 	.word	0x00002700


	//   ....[1]....
        /*0080*/ 	.word	0x00003140


	//----- nvinfo : EIATTR_CRS_STACK_SIZE
	.align		4
.L_30:
        /*0084*/ 	.byte	0x04, 0x1e
        /*0086*/ 	.short	(.L_32 - .L_31)
.L_31:
        /*0088*/ 	.word	0x00000000


	//----- nvinfo : EIATTR_CBANK_PARAM_SIZE
	.align		4
.L_32:
        /*008c*/ 	.byte	0x03, 0x19
        /*008e*/ 	.short	0x0024


	//----- nvinfo : EIATTR_PARAM_CBANK
	.align		4
        /*0090*/ 	.byte	0x04, 0x0a
        /*0092*/ 	.short	(.L_34 - .L_33)
	.align		4
.L_33:
        /*0094*/ 	.word	index@(.nv.constant0._Z15vector_distancePfS_S_jii)
        /*0098*/ 	.short	0x0380
        /*009a*/ 	.short	0x0024


	//----- nvinfo : EIATTR_SW_WAR
	.align		4
.L_34:
        /*009c*/ 	.byte	0x04, 0x36
        /*009e*/ 	.short	(.L_36 - .L_35)
.L_35:
        /*00a0*/ 	.word	0x00000008
.L_36:


//--------------------- .nv.callgraph             --------------------------
	.section	.nv.callgraph,"",@"SHT_CUDA_CALLGRAPH"
	.align	4
	.sectionentsize	8
	.align		4
        /*0000*/ 	.word	0x00000000
	.align		4
        /*0004*/ 	.word	0xffffffff
	.align		4
        /*0008*/ 	.word	0x00000000
	.align		4
        /*000c*/ 	.word	0xfffffffe
	.align		4
        /*0010*/ 	.word	0x00000000
	.align		4
        /*0014*/ 	.word	0xfffffffd
	.align		4
        /*0018*/ 	.word	0x00000000
	.align		4
        /*001c*/ 	.word	0xfffffffc


//--------------------- .nv.constant4             --------------------------
	.section	.nv.constant4,"a",@progbits
	.align	8
	.align		8
.nv.constant4:
        /*0000*/ 	.dword	precalc_xorwow_matrix
	.align		8
        /*0008*/ 	.dword	precalc_xorwow_offset_matrix
	.align		8
        /*0010*/ 	.dword	mrg32k3aM1
	.align		8
        /*0018*/ 	.dword	mrg32k3aM2
	.align		8
        /*0020*/ 	.dword	mrg32k3aM1SubSeq
	.align		8
        /*0028*/ 	.dword	mrg32k3aM2SubSeq
	.align		8
        /*0030*/ 	.dword	mrg32k3aM1Seq
	.align		8
        /*0038*/ 	.dword	mrg32k3aM2Seq


//--------------------- .nv.constant3             --------------------------
	.section	.nv.constant3,"a",@progbits
	.align	8
.nv.constant3:
	.type		__cr_lgamma_table,@object
	.size		__cr_lgamma_table,(.L_8 - __cr_lgamma_table)
__cr_lgamma_table:
        /*0000*/ 	.byte	0x00, 0x00, 0x00, 0x00, 0x00, 0x00, 0x00, 0x00, 0x00, 0x00, 0x00, 0x00, 0x00, 0x00, 0x00, 0x00
        /*0010*/ 	.byte	0xef, 0x39, 0xfa, 0xfe, 0x42, 0x2e, 0xe6, 0x3f, 0x02, 0x20, 0x2a, 0xfa, 0x0b, 0xab, 0xfc, 0x3f
        /*0020*/ 	.byte	0xf9, 0x2c, 0x92, 0x7c, 0xa7, 0x6c, 0x09, 0x40, 0xc9, 0x79, 0x44, 0x3c, 0x64, 0x26, 0x13, 0x40
        /*0030*/ 	.byte	0xca, 0x01, 0xcf, 0x3a, 0x27, 0x51, 0x1a, 0x40, 0x30, 0xcc, 0x2d, 0xf3, 0xe1, 0x0c, 0x21, 0x40
        /*0040*/ 	.byte	0x0d, 0xb7, 0xfc, 0x82, 0x8e, 0x35, 0x25, 0x40
.L_8:


//--------------------- .text._Z15vector_distancePfS_S_jii --------------------------
	.section	.text._Z15vector_distancePfS_S_jii,"ax",@progbits
	.align	128
        .global         _Z15vector_distancePfS_S_jii
        .type           _Z15vector_distancePfS_S_jii,@function
        .size           _Z15vector_distancePfS_S_jii,(.L_x_16 - _Z15vector_distancePfS_S_jii)
        .other          _Z15vector_distancePfS_S_jii,@"STO_CUDA_ENTRY STV_DEFAULT"
_Z15vector_distancePfS_S_jii:
.text._Z15vector_distancePfS_S_jii:
[----:B------:R-:W0:Y:S08]  /*0000*/  LDC R1, c[0x0][0x37c] ;  /* 0x0000df00ff017b82 */ /* 0x000e300000000800 */
[----:B------:R-:W1:Y:S01]  /*0010*/  LDC R14, c[0x0][0x398] ;  /* 0x0000e600ff0e7b82 */ /* 0x000e620000000800 */
[----:B------:R-:W2:Y:S01]  /*0020*/  S2R R7, SR_TID.X ;  /* 0x0000000000077919 */ /* 0x000ea20000002100 */
[----:B0-----:R-:W-:Y:S01]  /*0030*/  VIADD R1, R1, 0xffffffd0 ;  /* 0xffffffd001017836 */ /* 0x001fe20000000000 */
[----:B------:R-:W0:Y:S01]  /*0040*/  LDCU.64 UR6, c[0x0][0x358] ;  /* 0x00006b00ff0677ac */ /* 0x000e220008000a00 */
[----:B------:R-:W-:Y:S01]  /*0050*/  IMAD.MOV.U32 R13, RZ, RZ, -0x75bd8fc ;  /* 0xf8a42704ff0d7424 */ /* 0x000fe200078e00ff */
[----:B------:R-:W-:Y:S01]  /*0060*/  BSSY.RECONVERGENT B0, `(.L_x_0) ;  /* 0x0000267000007945 */ /* 0x000fe20003800200 */
[----:B------:R-:W-:-:S02]  /*0070*/  IMAD.MOV.U32 R10, RZ, RZ, -0x23270784 ;  /* 0xdcd8f87cff0a7424 */ /* 0x000fc400078e00ff */
[----:B------:R-:W2:Y:S01]  /*0080*/  S2UR UR4, SR_CTAID.X ;  /* 0x00000000000479c3 */ /* 0x000ea20000002500 */
[----:B------:R-:W-:-:S07]  /*0090*/  IMAD.MOV.U32 R4, RZ, RZ, -0x23270784 ;  /* 0xdcd8f87cff047424 */ /* 0x000fce00078e00ff */
[----:B------:R-:W2:Y:S01]  /*00a0*/  LDC R0, c[0x0][0x360] ;  /* 0x0000d800ff007b82 */ /* 0x000ea20000000800 */
[----:B-1----:R-:W-:-:S05]  /*00b0*/  LOP3.LUT R14, R14, 0xaad26b49, RZ, 0x3c, !PT ;  /* 0xaad26b490e0e7812 */ /* 0x002fca00078e3cff */
[----:B------:R-:W-:-:S04]  /*00c0*/  IMAD R14, R14, 0x4182bed5, RZ ;  /* 0x4182bed50e0e7824 */ /* 0x000fc800078e02ff */
[C---:B------:R-:W-:Y:S01]  /*00d0*/  VIADD R5, R14.reuse, 0x583f19 ;  /* 0x00583f190e057836 */ /* 0x040fe20000000000 */
[C---:B------:R-:W-:Y:S01]  /*00e0*/  LOP3.LUT R6, R14.reuse, 0x159a55e5, RZ, 0x3c, !PT ;  /* 0x159a55e50e067812 */ /* 0x040fe200078e3cff */
[C---:B------:R-:W-:Y:S02]  /*00f0*/  VIADD R2, R14.reuse, 0xd9f6dc18 ;  /* 0xd9f6dc180e027836 */ /* 0x040fe40000000000 */
[----:B------:R-:W-:Y:S02]  /*0100*/  IMAD.MOV.U32 R11, RZ, RZ, R5 ;  /* 0x000000ffff0b7224 */ /* 0x000fe400078e0005 */
[----:B------:R-:W-:Y:S02]  /*0110*/  IMAD.MOV.U32 R12, RZ, RZ, R6 ;  /* 0x000000ffff0c7224 */ /* 0x000fe400078e0006 */
[----:B------:R-:W-:Y:S01]  /*0120*/  VIADD R3, R14, 0x75bcd15 ;  /* 0x075bcd150e037836 */ /* 0x000fe20000000000 */
[----:B------:R1:W-:Y:S01]  /*0130*/  STL.64 [R1+0x10], R10 ;  /* 0x0000100a01007387 */ /* 0x0003e20000100a00 */
[----:B--2---:R-:W-:-:S02]  /*0140*/  IMAD R0, R0, UR4, R7 ;  /* 0x0000000400007c24 */ /* 0x004fc4000f8e0207 */
[----:B------:R-:W-:Y:S01]  /*0150*/  IMAD.MOV.U32 R7, RZ, RZ, -0x75bd8fc ;  /* 0xf8a42704ff077424 */ /* 0x000fe200078e00ff */
[----:B------:R1:W-:Y:S02]  /*0160*/  STL.64 [R1+0x8], R12 ;  /* 0x0000080c01007387 */ /* 0x0003e40000100a00 */
[----:B------:R-:W-:Y:S02]  /*0170*/  ISETP.NE.AND P0, PT, R0, RZ, PT ;  /* 0x000000ff0000720c */ /* 0x000fe40003f05270 */
[----:B------:R1:W-:Y:S01]  /*0180*/  STL.64 [R1], R2 ;  /* 0x0000000201007387 */ /* 0x0003e20000100a00 */
[----:B------:R-:W-:-:S10]  /*0190*/  SHF.R.S32.HI R8, RZ, 0x1f, R0 ;  /* 0x0000001fff087819 */ /* 0x000fd40000011400 */
[----:B0-----:R-:W-:Y:S05]  /*01a0*/  @!P0 BRA `(.L_x_1) ;  /* 0x0000002400488947 */ /* 0x001fea0003800000 */
[----:B------:R-:W-:Y:S02]  /*01b0*/  IMAD.MOV.U32 R15, RZ, RZ, R8 ;  /* 0x000000ffff0f7224 */ /* 0x000fe400078e0008 */
[----:B-1----:R-:W-:Y:S02]  /*01c0*/  IMAD.MOV.U32 R13, RZ, RZ, RZ ;  /* 0x000000ffff0d7224 */ /* 0x002fe400078e00ff */
[----:B------:R-:W-:Y:S02]  /*01d0*/  IMAD.MOV.U32 R12, RZ, RZ, R0 ;  /* 0x000000ffff0c7224 */ /* 0x000fe400078e0000 */
[----:B------:R-:W-:Y:S02]  /*01e0*/  IMAD.MOV.U32 R7, RZ, RZ, -0x75bd8fc ;  /* 0xf8a42704ff077424 */ /* 0x000fe400078e00ff */
[----:B------:R-:W-:-:S07]  /*01f0*/  IMAD.MOV.U32 R4, RZ, RZ, -0x23270784 ;  /* 0xdcd8f87cff047424 */ /* 0x000fce00078e00ff */
.L_x_10:
[----:B------:R-:W-:Y:S01]  /*0200*/  LOP3.LUT R21, R12, 0x3, RZ, 0xc0, !PT ;  /* 0x000000030c157812 */ /* 0x000fe200078ec0ff */
[----:B------:R-:W-:Y:S03]  /*0210*/  BSSY.RECONVERGENT B1, `(.L_x_2) ;  /* 0x0000245000017945 */ /* 0x000fe60003800200 */
[----:B------:R-:W-:-:S04]  /*0220*/  ISETP.NE.U32.AND P0, PT, R21, RZ, PT ;  /* 0x000000ff1500720c */ /* 0x000fc80003f05070 */
[----:B------:R-:W-:-:S13]  /*0230*/  ISETP.NE.AND.EX P0, PT, RZ, RZ, PT, P0 ;  /* 0x000000ffff00720c */ /* 0x000fda0003f05300 */
[----:B012---:R-:W-:Y:S05]  /*0240*/  @!P0 BRA `(.L_x_3) ;  /* 0x0000002400048947 */ /* 0x007fea0003800000 */
[----:B------:R-:W0:Y:S01]  /*0250*/  LDC.64 R8, c[0x4][RZ] ;  /* 0x01000000ff087b82 */ /* 0x000e220000000a00 */
[----:B------:R-:W-:Y:S01]  /*0260*/  IMAD.MOV.U32 R16, RZ, RZ, RZ ;  /* 0x000000ffff107224 */ /* 0x000fe200078e00ff */
[----:B------:R-:W-:Y:S02]  /*0270*/  CS2R R4, SRZ ;  /* 0x0000000000047805 */ /* 0x000fe4000001ff00 */
[----:B------:R-:W-:Y:S01]  /*0280*/  CS2R R6, SRZ ;  /* 0x0000000000067805 */ /* 0x000fe2000001ff00 */
[----:B------:R-:W-:Y:S02]  /*0290*/  IMAD.MOV.U32 R3, RZ, RZ, RZ ;  /* 0x000000ffff037224 */ /* 0x000fe400078e00ff */
[----:B0-----:R-:W-:-:S07]  /*02a0*/  IMAD.WIDE.U32 R8, R13, 0xc80, R8 ;  /* 0x00000c800d087825 */ /* 0x001fce00078e0008 */
.L_x_5:
[----:B------:R-:W-:-:S06]  /*02b0*/  IMAD R17, R16, 0x4, R1 ;  /* 0x0000000410117824 */ /* 0x000fcc00078e0201 */
[----:B------:R-:W5:Y:S01]  /*02c0*/  LDL R17, [R17+0x4] ;  /* 0x0000040011117983 */ /* 0x000f620000100800 */
[----:B------:R-:W-:Y:S01]  /*02d0*/  IMAD.SHL.U32 R18, R16, 0x20, RZ ;  /* 0x0000002010127824 */ /* 0x000fe200078e00ff */
[----:B------:R-:W-:-:S06]  /*02e0*/  UMOV UR4, URZ ;  /* 0x000000ff00047c82 */ /* 0x000fcc0008000000 */
.L_x_4:
[----:B-----5:R-:W-:Y:S01]  /*02f0*/  SHF.R.U32.HI R24, RZ, UR4, R17 ;  /* 0x00000004ff187c19 */ /* 0x020fe20008011611 */
[----:B------:R-:W-:-:S03]  /*0300*/  VIADD R10, R18, UR4 ;  /* 0x00000004120a7c36 */ /* 0x000fc60008000000 */
[----:B------:R-:W-:-:S04]  /*0310*/  LOP3.LUT R11, R24, 0x1, RZ, 0xc0, !PT ;  /* 0x00000001180b7812 */ /* 0x000fc800078ec0ff */
[----:B------:R-:W-:Y:S01]  /*0320*/  ISETP.NE.U32.AND P0, PT, R11, 0x1, PT ;  /* 0x000000010b00780c */ /* 0x000fe20003f05070 */
[----:B------:R-:W-:-:S03]  /*0330*/  IMAD R11, R10, 0x5, RZ ;  /* 0x000000050a0b7824 */ /* 0x000fc600078e02ff */
[----:B------:R-:W-:Y:S01]  /*0340*/  R2P PR, R24, 0x7e ;  /* 0x0000007e18007804 */ /* 0x000fe20000000000 */
[----:B------:R-:W-:-:S08]  /*0350*/  IMAD.WIDE.U32 R10, R11, 0x4, R8 ;  /* 0x000000040b0a7825 */ /* 0x000fd000078e0008 */
[----:B------:R-:W2:Y:S04]  /*0360*/  @!P0 LDG.E R22, desc[UR6][R10.64+0x10] ;  /* 0x000010060a168981 */ /* 0x000ea8000c1e1900 */
[----:B------:R-:W3:Y:S04]  /*0370*/  @P1 LDG.E R26, desc[UR6][R10.64+0x24] ;  /* 0x000024060a1a1981 */ /* 0x000ee8000c1e1900 */
[----:B------:R-:W4:Y:S04]  /*0380*/  @P2 LDG.E R28, desc[UR6][R10.64+0x38] ;  /* 0x000038060a1c2981 */ /* 0x000f28000c1e1900 */
[----:B------:R-:W4:Y:S04]  /*0390*/  @!P0 LDG.E R20, desc[UR6][R10.64] ;  /* 0x000000060a148981 */ /* 0x000f28000c1e1900 */
[----:B------:R-:W4:Y:S04]  /*03a0*/  @P3 LDG.E R19, desc[UR6][R10.64+0x4c] ;  /* 0x00004c060a133981 */ /* 0x000f28000c1e1900 */
[----:B------:R-:W4:Y:S04]  /*03b0*/  @!P0 LDG.E R23, desc[UR6][R10.64+0xc] ;  /* 0x00000c060a178981 */ /* 0x000f28000c1e1900 */
[----:B------:R-:W4:Y:S01]  /*03c0*/  @P4 LDG.E R25, desc[UR6][R10.64+0x54] ;  /* 0x000054060a194981 */ /* 0x000f22000c1e1900 */
[----:B--2---:R-:W-:-:S03]  /*03d0*/  @!P0 LOP3.LUT R5, R5, R22, RZ, 0x3c, !PT ;  /* 0x0000001605058212 */ /* 0x004fc600078e3cff */
[----:B------:R-:W2:Y:S01]  /*03e0*/  @P4 LDG.E R22, desc[UR6][R10.64+0x60] ;  /* 0x000060060a164981 */ /* 0x000ea2000c1e1900 */
[----:B---3--:R-:W-:-:S03]  /*03f0*/  @P1 LOP3.LUT R5, R5, R26, RZ, 0x3c, !PT ;  /* 0x0000001a05051212 */ /* 0x008fc600078e3cff */
[----:B------:R-:W3:Y:S01]  /*0400*/  @P5 LDG.E R26, desc[UR6][R10.64+0x74] ;  /* 0x000074060a1a5981 */ /* 0x000ee2000c1e1900 */
[----:B----4-:R-:W-:Y:S02]  /*0410*/  @P2 LOP3.LUT R5, R5, R28, RZ, 0x3c, !PT ;  /* 0x0000001c05052212 */ /* 0x010fe400078e3cff */
[----:B------:R-:W-:Y:S02]  /*0420*/  @!P0 LOP3.LUT R3, R3, R20, RZ, 0x3c, !PT ;  /* 0x0000001403038212 */ /* 0x000fe400078e3cff */
[----:B------:R-:W4:Y:S01]  /*0430*/  @!P0 LDG.E R20, desc[UR6][R10.64+0x8] ;  /* 0x000008060a148981 */ /* 0x000f22000c1e1900 */
[----:B------:R-:W-:-:S03]  /*0440*/  @P3 LOP3.LUT R5, R5, R19, RZ, 0x3c, !PT ;  /* 0x0000001305053212 */ /* 0x000fc600078e3cff */
[----:B------:R-:W3:Y:S01]  /*0450*/  @!P0 LDG.E R19, desc[UR6][R10.64+0x4] ;  /* 0x000004060a138981 */ /* 0x000ee2000c1e1900 */
[----:B------:R-:W-:-:S03]  /*0460*/  @!P0 LOP3.LUT R4, R4, R23, RZ, 0x3c, !PT ;  /* 0x0000001704048212 */ /* 0x000fc600078e3cff */
[----:B------:R-:W3:Y:S01]  /*0470*/  @P1 LDG.E R23, desc[UR6][R10.64+0x20] ;  /* 0x000020060a171981 */ /* 0x000ee2000c1e1900 */
[----:B--2---:R-:W-:-:S03]  /*0480*/  @P4 LOP3.LUT R5, R5, R22, RZ, 0x3c, !PT ;  /* 0x0000001605054212 */ /* 0x004fc600078e3cff */
[----:B------:R-:W2:Y:S01]  /*0490*/  @P1 LDG.E R22, desc[UR6][R10.64+0x1c] ;  /* 0x00001c060a161981 */ /* 0x000ea2000c1e1900 */
[----:B----4-:R-:W-:-:S03]  /*04a0*/  @!P0 LOP3.LUT R7, R7, R20, RZ, 0x3c, !PT ;  /* 0x0000001407078212 */ /* 0x010fc600078e3cff */
[----:B------:R-:W4:Y:S01]  /*04b0*/  @P1 LDG.E R20, desc[UR6][R10.64+0x14] ;  /* 0x000014060a141981 */ /* 0x000f22000c1e1900 */
[----:B---3--:R-:W-:-:S03]  /*04c0*/  @!P0 LOP3.LUT R6, R6, R19, RZ, 0x3c, !PT ;  /* 0x0000001306068212 */ /* 0x008fc600078e3cff */
[----:B------:R-:W3:Y:S01]  /*04d0*/  @P1 LDG.E R19, desc[UR6][R10.64+0x18] ;  /* 0x000018060a131981 */ /* 0x000ee2000c1e1900 */
[----:B------:R-:W-:-:S03]  /*04e0*/  @P5 LOP3.LUT R5, R5, R26, RZ, 0x3c, !PT ;  /* 0x0000001a05055212 */ /* 0x000fc600078e3cff */
[----:B------:R-:W3:Y:S01]  /*04f0*/  @P6 LDG.E R26, desc[UR6][R10.64+0x88] ;  /* 0x000088060a1a6981 */ /* 0x000ee2000c1e1900 */
[----:B------:R-:W-:-:S03]  /*0500*/  @P1 LOP3.LUT R4, R4, R23, RZ, 0x3c, !PT ;  /* 0x0000001704041212 */ /* 0x000fc600078e3cff */
[----:B------:R-:W3:Y:S01]  /*0510*/  @P2 LDG.E R23, desc[UR6][R10.64+0x34] ;  /* 0x000034060a172981 */ /* 0x000ee2000c1e1900 */
[----:B--2---:R-:W-:-:S03]  /*0520*/  @P1 LOP3.LUT R7, R7, R22, RZ, 0x3c, !PT ;  /* 0x0000001607071212 */ /* 0x004fc600078e3cff */
[----:B------:R-:W2:Y:S01]  /*0530*/  @P2 LDG.E R22, desc[UR6][R10.64+0x30] ;  /* 0x000030060a162981 */ /* 0x000ea2000c1e1900 */
[----:B----4-:R-:W-:-:S03]  /*0540*/  @P1 LOP3.LUT R3, R3, R20, RZ, 0x3c, !PT ;  /* 0x0000001403031212 */ /* 0x010fc600078e3cff */
[----:B------:R-:W4:Y:S01]  /*0550*/  @P2 LDG.E R20, desc[UR6][R10.64+0x28] ;  /* 0x000028060a142981 */ /* 0x000f22000c1e1900 */
[----:B---3--:R-:W-:-:S03]  /*0560*/  @P1 LOP3.LUT R6, R6, R19, RZ, 0x3c, !PT ;  /* 0x0000001306061212 */ /* 0x008fc600078e3cff */
        /* <DEDUP_REMOVED lines=21> */
[----:B------:R-:W-:Y:S02]  /*06c0*/  @P4 LOP3.LUT R6, R6, R25, RZ, 0x3c, !PT ;  /* 0x0000001906064212 */ /* 0x000fe400078e3cff */
[----:B------:R-:W-:Y:S01]  /*06d0*/  LOP3.LUT P0, RZ, R24, 0x80, RZ, 0xc0, !PT ;  /* 0x0000008018ff7812 */ /* 0x000fe2000780c0ff */
        /* <DEDUP_REMOVED lines=20> */
[----:B------:R-:W-:Y:S02]  /*0820*/  @P0 LOP3.LUT R5, R5, R26, RZ, 0x3c, !PT ;  /* 0x0000001a05050212 */ /* 0x000fe400078e3cff */
[----:B------:R-:W-:Y:S02]  /*0830*/  @P0 LOP3.LUT R4, R4, R23, RZ, 0x3c, !PT ;  /* 0x0000001704040212 */ /* 0x000fe400078e3cff */
[----:B--2---:R-:W-:Y:S02]  /*0840*/  @P0 LOP3.LUT R7, R7, R22, RZ, 0x3c, !PT ;  /* 0x0000001607070212 */ /* 0x004fe400078e3cff */
[----:B----4-:R-:W-:Y:S02]  /*0850*/  @P0 LOP3.LUT R3, R3, R20, RZ, 0x3c, !PT ;  /* 0x0000001403030212 */ /* 0x010fe400078e3cff */
[----:B---3--:R-:W-:-:S02]  /*0860*/  @P0 LOP3.LUT R6, R6, R19, RZ, 0x3c, !PT ;  /* 0x0000001306060212 */ /* 0x008fc400078e3cff */
[----:B------:R-:W-:-:S13]  /*0870*/  R2P PR, R24.B1, 0x7f ;  /* 0x0000007f18007804 */ /* 0x000fda0000001000 */
[----:B------:R-:W2:Y:S04]  /*0880*/  @P0 LDG.E R20, desc[UR6][R10.64+0xa0] ;  /* 0x0000a0060a140981 */ /* 0x000ea8000c1e1900 */
[----:B------:R-:W3:Y:S04]  /*0890*/  @P0 LDG.E R22, desc[UR6][R10.64+0xa8] ;  /* 0x0000a8060a160981 */ /* 0x000ee8000c1e1900 */
[----:B------:R-:W4:Y:S04]  /*08a0*/  @P0 LDG.E R19, desc[UR6][R10.64+0xa4] ;  /* 0x0000a4060a130981 */ /* 0x000f28000c1e1900 */
[----:B------:R-:W4:Y:S04]  /*08b0*/  @P0 LDG.E R23, desc[UR6][R10.64+0xac] ;  /* 0x0000ac060a170981 */ /* 0x000f28000c1e1900 */
[----:B------:R-:W4:Y:S04]  /*08c0*/  @P1 LDG.E R26, desc[UR6][R10.64+0xbc] ;  /* 0x0000bc060a1a1981 */ /* 0x000f28000c1e1900 */
[----:B------:R-:W4:Y:S01]  /*08d0*/  @P1 LDG.E R25, desc[UR6][R10.64+0xb8] ;  /* 0x0000b8060a191981 */ /* 0x000f22000c1e1900 */
[----:B--2---:R-:W-:-:S03]  /*08e0*/  @P0 LOP3.LUT R3, R3, R20, RZ, 0x3c, !PT ;  /* 0x0000001403030212 */ /* 0x004fc600078e3cff */
[----:B------:R-:W2:Y:S01]  /*08f0*/  @P0 LDG.E R20, desc[UR6][R10.64+0xb0] ;  /* 0x0000b0060a140981 */ /* 0x000ea2000c1e1900 */
[----:B---3--:R-:W-:-:S03]  /*0900*/  @P0 LOP3.LUT R7, R7, R22, RZ, 0x3c, !PT ;  /* 0x0000001607070212 */ /* 0x008fc600078e3cff */
[----:B------:R-:W3:Y:S01]  /*0910*/  @P1 LDG.E R22, desc[UR6][R10.64+0xb4] ;  /* 0x0000b4060a161981 */ /* 0x000ee2000c1e1900 */
[----:B----4-:R-:W-:-:S03]  /*0920*/  @P0 LOP3.LUT R6, R6, R19, RZ, 0x3c, !PT ;  /* 0x0000001306060212 */ /* 0x010fc600078e3cff */
[----:B------:R-:W4:Y:S01]  /*0930*/  @P1 LDG.E R19, desc[UR6][R10.64+0xc0] ;  /* 0x0000c0060a131981 */ /* 0x000f22000c1e1900 */
[----:B------:R-:W-:-:S03]  /*0940*/  @P0 LOP3.LUT R4, R4, R23, RZ, 0x3c, !PT ;  /* 0x0000001704040212 */ /* 0x000fc600078e3cff */
[----:B------:R-:W4:Y:S01]  /*0950*/  @P2 LDG.E R23, desc[UR6][R10.64+0xcc] ;  /* 0x0000cc060a172981 */ /* 0x000f22000c1e1900 */
[----:B------:R-:W-:-:S03]  /*0960*/  @P1 LOP3.LUT R7, R7, R26, RZ, 0x3c, !PT ;  /* 0x0000001a07071212 */ /* 0x000fc600078e3cff */
[----:B------:R-:W4:Y:S01]  /*0970*/  @P2 LDG.E R26, desc[UR6][R10.64+0xd0] ;  /* 0x0000d0060a1a2981 */ /* 0x000f22000c1e1900 */
[----:B--2---:R-:W-:Y:S02]  /*0980*/  @P0 LOP3.LUT R5, R5, R20, RZ, 0x3c, !PT ;  /* 0x0000001405050212 */ /* 0x004fe400078e3cff */
[----:B------:R-:W-:Y:S01]  /*0990*/  LOP3.LUT P0, RZ, R24, 0x8000, RZ, 0xc0, !PT ;  /* 0x0000800018ff7812 */ /* 0x000fe2000780c0ff */
[----:B------:R-:W2:Y:S01]  /*09a0*/  @P2 LDG.E R20, desc[UR6][R10.64+0xd8] ;  /* 0x0000d8060a142981 */ /* 0x000ea2000c1e1900 */
[----:B---3--:R-:W-:-:S03]  /*09b0*/  @P1 LOP3.LUT R3, R3, R22, RZ, 0x3c, !PT ;  /* 0x0000001603031212 */ /* 0x008fc600078e3cff */
[----:B------:R-:W3:Y:S04]  /*09c0*/  @P1 LDG.E R22, desc[UR6][R10.64+0xc4] ;  /* 0x0000c4060a161981 */ /* 0x000ee8000c1e1900 */
[----:B------:R-:W2:Y:S01]  /*09d0*/  @P2 LDG.E R24, desc[UR6][R10.64+0xc8] ;  /* 0x0000c8060a182981 */ /* 0x000ea2000c1e1900 */
[----:B------:R-:W-:Y:S02]  /*09e0*/  @P1 LOP3.LUT R6, R6, R25, RZ, 0x3c, !PT ;  /* 0x0000001906061212 */ /* 0x000fe400078e3cff */
[----:B----4-:R-:W-:Y:S01]  /*09f0*/  @P1 LOP3.LUT R4, R4, R19, RZ, 0x3c, !PT ;  /* 0x0000001304041212 */ /* 0x010fe200078e3cff */
[----:B------:R-:W4:Y:S01]  /*0a00*/  @P2 LDG.E R25, desc[UR6][R10.64+0xd4] ;  /* 0x0000d4060a192981 */ /* 0x000f22000c1e1900 */
[----:B------:R-:W-:-:S03]  /*0a10*/  @P2 LOP3.LUT R6, R6, R23, RZ, 0x3c, !PT ;  /* 0x0000001706062212 */ /* 0x000fc600078e3cff */
[----:B------:R-:W4:Y:S01]  /*0a20*/  @P3 LDG.E R19, desc[UR6][R10.64+0xe0] ;  /* 0x0000e0060a133981 */ /* 0x000f22000c1e1900 */
[----:B------:R-:W-:-:S03]  /*0a30*/  @P2 LOP3.LUT R7, R7, R26, RZ, 0x3c, !PT ;  /* 0x0000001a07072212 */ /* 0x000fc600078e3cff */
[----:B------:R-:W4:Y:S04]  /*0a40*/  @P3 LDG.E R23, desc[UR6][R10.64+0xe8] ;  /* 0x0000e8060a173981 */ /* 0x000f28000c1e1900 */
[----:B------:R-:W4:Y:S01]  /*0a50*/  @P3 LDG.E R26, desc[UR6][R10.64+0xec] ;  /* 0x0000ec060a1a3981 */ /* 0x000f22000c1e1900 */
[----:B---3--:R-:W-:-:S03]  /*0a60*/  @P1 LOP3.LUT R5, R5, R22, RZ, 0x3c, !PT ;  /* 0x0000001605051212 */ /* 0x008fc600078e3cff */
[----:B------:R-:W3:Y:S01]  /*0a70*/  @P3 LDG.E R22, desc[UR6][R10.64+0xdc] ;  /* 0x0000dc060a163981 */ /* 0x000ee2000c1e1900 */
[----:B--2---:R-:W-:-:S03]  /*0a80*/  @P2 LOP3.LUT R3, R3, R24, RZ, 0x3c, !PT ;  /* 0x0000001803032212 */ /* 0x004fc600078e3cff */
[----:B------:R-:W2:Y:S01]  /*0a90*/  @P3 LDG.E R24, desc[UR6][R10.64+0xe4] ;  /* 0x0000e4060a183981 */ /* 0x000ea2000c1e1900 */
[----:B------:R-:W-:Y:S02]  /*0aa0*/  @P2 LOP3.LUT R5, R5, R20, RZ, 0x3c, !PT ;  /* 0x0000001405052212 */ /* 0x000fe400078e3cff */
[----:B----4-:R-:W-:Y:S01]  /*0ab0*/  @P2 LOP3.LUT R4, R4, R25, RZ, 0x3c, !PT ;  /* 0x0000001904042212 */ /* 0x010fe200078e3cff */
[----:B------:R-:W4:Y:S01]  /*0ac0*/  @P4 LDG.E R20, desc[UR6][R10.64+0xf0] ;  /* 0x0000f0060a144981 */ /* 0x000f22000c1e1900 */
[----:B------:R-:W-:-:S03]  /*0ad0*/  @P3 LOP3.LUT R6, R6, R19, RZ, 0x3c, !PT ;  /* 0x0000001306063212 */ /* 0x000fc600078e3cff */
        /* <DEDUP_REMOVED lines=10> */
[----:B----4-:R-:W-:-:S03]  /*0b80*/  @P4 LOP3.LUT R3, R3, R20, RZ, 0x3c, !PT ;  /* 0x0000001403034212 */ /* 0x010fc600078e3cff */
[----:B------:R-:W4:Y:S01]  /*0b90*/  @P5 LDG.E R20, desc[UR6][R10.64+0x10c] ;  /* 0x00010c060a145981 */ /* 0x000f22000c1e1900 */
[----:B------:R-:W-:-:S03]  /*0ba0*/  @P4 LOP3.LUT R6, R6, R19, RZ, 0x3c, !PT ;  /* 0x0000001306064212 */ /* 0x000fc600078e3cff */
[----:B------:R-:W4:Y:S01]  /*0bb0*/  @P5 LDG.E R19, desc[UR6][R10.64+0x110] ;  /* 0x000110060a135981 */ /* 0x000f22000c1e1900 */
[----:B------:R-:W-:-:S03]  /*0bc0*/  @P4 LOP3.LUT R4, R4, R23, RZ, 0x3c, !PT ;  /* 0x0000001704044212 */ /* 0x000fc600078e3cff */
[----:B------:R-:W4:Y:S01]  /*0bd0*/  @P6 LDG.E R23, desc[UR6][R10.64+0x11c] ;  /* 0x00011c060a176981 */ /* 0x000f22000c1e1900 */
[----:B------:R-:W-:-:S03]  /*0be0*/  @P5 LOP3.LUT R3, R3, R26, RZ, 0x3c, !PT ;  /* 0x0000001a03035212 */ /* 0x000fc600078e3cff */
        /* <DEDUP_REMOVED lines=9> */
[----:B------:R-:W4:Y:S04]  /*0c80*/  @P6 LDG.E R19, desc[UR6][R10.64+0x124] ;  /* 0x000124060a136981 */ /* 0x000f28000c1e1900 */
[----:B------:R-:W4:Y:S01]  /*0c90*/  @P6 LDG.E R20, desc[UR6][R10.64+0x128] ;  /* 0x000128060a146981 */ /* 0x000f22000c1e1900 */
[----:B------:R-:W-:Y:S02]  /*0ca0*/  @P6 LOP3.LUT R6, R6, R23, RZ, 0x3c, !PT ;  /* 0x0000001706066212 */ /* 0x000fe400078e3cff */
[----:B------:R-:W-:Y:S01]  /*0cb0*/  @P6 LOP3.LUT R7, R7, R26, RZ, 0x3c, !PT ;  /* 0x0000001a07076212 */ /* 0x000fe200078e3cff */
[----:B------:R-:W4:Y:S04]  /*0cc0*/  @P0 LDG.E R23, desc[UR6][R10.64+0x130] ;  /* 0x000130060a170981 */ /* 0x000f28000c1e1900 */
[----:B------:R-:W4:Y:S01]  /*0cd0*/  @P0 LDG.E R26, desc[UR6][R10.64+0x13c] ;  /* 0x00013c060a1a0981 */ /* 0x000f22000c1e1900 */
[----:B---3--:R-:W-:-:S03]  /*0ce0*/  @P5 LOP3.LUT R5, R5, R22, RZ, 0x3c, !PT ;  /* 0x0000001605055212 */ /* 0x008fc600078e3cff */
[----:B------:R-:W3:Y:S01]  /*0cf0*/  @P0 LDG.E R22, desc[UR6][R10.64+0x12c] ;  /* 0x00012c060a160981 */ /* 0x000ee2000c1e1900 */
[----:B--2---:R-:W-:-:S03]  /*0d00*/  @P6 LOP3.LUT R3, R3, R24, RZ, 0x3c, !PT ;  /* 0x0000001803036212 */ /* 0x004fc600078e3cff */
[----:B------:R-:W2:Y:S01]  /*0d10*/  @P0 LDG.E R24, desc[UR6][R10.64+0x134] ;  /* 0x000134060a180981 */ /* 0x000ea2000c1e1900 */
[----:B------:R-:W-:-:S04]  /*0d20*/  UIADD3 UR4, UPT, UPT, UR4, 0x10, URZ ;  /* 0x0000001004047890 */ /* 0x000fc8000fffe0ff */
[----:B------:R-:W-:Y:S01]  /*0d30*/  UISETP.NE.AND UP0, UPT, UR4, 0x20, UPT ;  /* 0x000000200400788c */ /* 0x000fe2000bf05270 */
[----:B----4-:R-:W-:Y:S02]  /*0d40*/  @P6 LOP3.LUT R4, R4, R19, RZ, 0x3c, !PT ;  /* 0x0000001304046212 */ /* 0x010fe400078e3cff */
[----:B------:R-:W-:Y:S02]  /*0d50*/  @P6 LOP3.LUT R5, R5, R20, RZ, 0x3c, !PT ;  /* 0x0000001405056212 */ /* 0x000fe400078e3cff */
[----:B------:R-:W-:Y:S02]  /*0d60*/  @P0 LOP3.LUT R4, R4, R25, RZ, 0x3c, !PT ;  /* 0x0000001904040212 */ /* 0x000fe400078e3cff */
[----:B------:R-:W-:Y:S02]  /*0d70*/  @P0 LOP3.LUT R6, R6, R23, RZ, 0x3c, !PT ;  /* 0x0000001706060212 */ /* 0x000fe400078e3cff */
[----:B------:R-:W-:Y:S02]  /*0d80*/  @P0 LOP3.LUT R5, R5, R26, RZ, 0x3c, !PT ;  /* 0x0000001a05050212 */ /* 0x000fe400078e3cff */
[----:B---3--:R-:W-:-:S02]  /*0d90*/  @P0 LOP3.LUT R3, R3, R22, RZ, 0x3c, !PT ;  /* 0x0000001603030212 */ /* 0x008fc400078e3cff */
[----:B--2---:R-:W-:Y:S01]  /*0da0*/  @P0 LOP3.LUT R7, R7, R24, RZ, 0x3c, !PT ;  /* 0x0000001807070212 */ /* 0x004fe200078e3cff */
[----:B------:R-:W-:Y:S06]  /*0db0*/  BRA.U UP0, `(.L_x_4) ;  /* 0xfffffff5004c7547 */ /* 0x000fec000b83ffff */
[----:B------:R-:W-:-:S05]  /*0dc0*/  VIADD R16, R16, 0x1 ;  /* 0x0000000110107836 */ /* 0x000fca0000000000 */
[----:B------:R-:W-:-:S13]  /*0dd0*/  ISETP.NE.AND P0, PT, R16, 0x5, PT ;  /* 0x000000051000780c */ /* 0x000fda0003f05270 */
[----:B------:R-:W-:Y:S05]  /*0de0*/  @P0 BRA `(.L_x_5) ;  /* 0xfffffff400300947 */ /* 0x000fea000383ffff */
[----:B------:R0:W-:Y:S01]  /*0df0*/  STL [R1+0x4], R3 ;  /* 0x0000040301007387 */ /* 0x0001e20000100800 */
[----:B------:R-:W-:-:S03]  /*0e00*/  ISETP.NE.U32.AND P0, PT, R21, 0x1, PT ;  /* 0x000000011500780c */ /* 0x000fc60003f05070 */
[----:B------:R0:W-:Y:S01]  /*0e10*/  STL.64 [R1+0x8], R6 ;  /* 0x0000080601007387 */ /* 0x0001e20000100a00 */
[----:B------:R-:W-:-:S03]  /*0e20*/  ISETP.NE.AND.EX P0, PT, RZ, RZ, PT, P0 ;  /* 0x000000ffff00720c */ /* 0x000fc60003f05300 */
[----:B------:R0:W-:Y:S10]  /*0e30*/  STL.64 [R1+0x10], R4 ;  /* 0x0000100401007387 */ /* 0x0001f40000100a00 */
[----:B------:R-:W-:Y:S05]  /*0e40*/  @!P0 BRA `(.L_x_3) ;  /* 0x0000001800048947 */ /* 0x000fea0003800000 */
[----:B------:R-:W-:Y:S01]  /*0e50*/  UMOV UR4, URZ ;  /* 0x000000ff00047c82 */ /* 0x000fe20008000000 */
[----:B------:R-:W-:Y:S01]  /*0e60*/  UMOV UR5, URZ ;  /* 0x000000ff00057c82 */ /* 0x000fe20008000000 */
[----:B------:R-:W-:Y:S02]  /*0e70*/  IMAD.MOV.U32 R16, RZ, RZ, RZ ;  /* 0x000000ffff107224 */ /* 0x000fe400078e00ff */
[----:B0-----:R-:W-:Y:S02]  /*0e80*/  IMAD.MOV.U32 R3, RZ, RZ, RZ ;  /* 0x000000ffff037224 */ /* 0x001fe400078e00ff */
[----:B------:R-:W-:Y:S02]  /*0e90*/  IMAD.U32 R5, RZ, RZ, UR4 ;  /* 0x00000004ff057e24 */ /* 0x000fe4000f8e00ff */
[----:B------:R-:W-:Y:S02]  /*0ea0*/  IMAD.U32 R4, RZ, RZ, UR5 ;  /* 0x00000005ff047e24 */ /* 0x000fe4000f8e00ff */
[----:B------:R-:W-:-:S02]  /*0eb0*/  IMAD.U32 R7, RZ, RZ, UR4 ;  /* 0x00000004ff077e24 */ /* 0x000fc4000f8e00ff */
[----:B------:R-:W-:-:S07]  /*0ec0*/  IMAD.U32 R6, RZ, RZ, UR5 ;  /* 0x00000005ff067e24 */ /* 0x000fce000f8e00ff */
.L_x_7:
[----:B------:R-:W-:-:S06]  /*0ed0*/  IMAD R17, R16, 0x4, R1 ;  /* 0x0000000410117824 */ /* 0x000fcc00078e0201 */
[----:B------:R-:W5:Y:S01]  /*0ee0*/  LDL R17, [R17+0x4] ;  /* 0x0000040011117983 */ /* 0x000f620000100800 */
[----:B------:R-:W-:Y:S01]  /*0ef0*/  IMAD.SHL.U32 R18, R16, 0x20, RZ ;  /* 0x0000002010127824 */ /* 0x000fe200078e00ff */
[----:B------:R-:W-:-:S06]  /*0f00*/  UMOV UR4, URZ ;  /* 0x000000ff00047c82 */ /* 0x000fcc0008000000 */
.L_x_6:
        /* <DEDUP_REMOVED lines=181> */
[----:B------:R-:W-:Y:S05]  /*1a60*/  @P0 BRA `(.L_x_3) ;  /* 0x0000000800fc0947 */ /* 0x000fea0003800000 */
[----:B------:R-:W-:Y:S01]  /*1a70*/  UMOV UR4, URZ ;  /* 0x000000ff00047c82 */ /* 0x000fe20008000000 */
[----:B------:R-:W-:Y:S01]  /*1a80*/  UMOV UR5, URZ ;  /* 0x000000ff00057c82 */ /* 0x000fe20008000000 */
[----:B------:R-:W-:Y:S02]  /*1a90*/  IMAD.MOV.U32 R16, RZ, RZ, RZ ;  /* 0x000000ffff107224 */ /* 0x000fe400078e00ff */
[----:B-1----:R-:W-:Y:S02]  /*1aa0*/  IMAD.MOV.U32 R3, RZ, RZ, RZ ;  /* 0x000000ffff037224 */ /* 0x002fe400078e00ff */
[----:B------:R-:W-:Y:S02]  /*1ab0*/  IMAD.U32 R5, RZ, RZ, UR4 ;  /* 0x00000004ff057e24 */ /* 0x000fe4000f8e00ff */
[----:B------:R-:W-:Y:S02]  /*1ac0*/  IMAD.U32 R4, RZ, RZ, UR5 ;  /* 0x00000005ff047e24 */ /* 0x000fe4000f8e00ff */
[----:B------:R-:W-:-:S02]  /*1ad0*/  IMAD.U32 R7, RZ, RZ, UR4 ;  /* 0x00000004ff077e24 */ /* 0x000fc4000f8e00ff */
[----:B------:R-:W-:-:S07]  /*1ae0*/  IMAD.U32 R6, RZ, RZ, UR5 ;  /* 0x00000005ff067e24 */ /* 0x000fce000f8e00ff */
.L_x_9:
[----:B------:R-:W-:-:S06]  /*1af0*/  IMAD R17, R16, 0x4, R1 ;  /* 0x0000000410117824 */ /* 0x000fcc00078e0201 */
[----:B------:R-:W5:Y:S01]  /*1b00*/  LDL R17, [R17+0x4] ;  /* 0x0000040011117983 */ /* 0x000f620000100800 */
[----:B------:R-:W-:Y:S01]  /*1b10*/  IMAD.SHL.U32 R18, R16, 0x20, RZ ;  /* 0x0000002010127824 */ /* 0x000fe200078e00ff */
[----:B------:R-:W-:-:S06]  /*1b20*/  UMOV UR4, URZ ;  /* 0x000000ff00047c82 */ /* 0x000fcc0008000000 */
.L_x_8:
        /* <DEDUP_REMOVED lines=10> */
[----:B------:R-:W4:Y:S04]  /*1bd0*/  @P3 LDG.E R26, desc[UR6][R10.64+0x4c] ;  /* 0x00004c060a1a3981 */ /* 0x000f28000c1e1900 */
[----:B------:R-:W4:Y:S04]  /*1be0*/  @!P0 LDG.E R19, desc[UR6][R10.64+0x4] ;  /* 0x000004060a138981 */ /* 0x000f28000c1e1900 */
[----:B------:R-:W4:Y:S04]  /*1bf0*/  @!P0 LDG.E R21, desc[UR6][R10.64+0xc] ;  /* 0x00000c060a158981 */ /* 0x000f28000c1e1900 */
[----:B------:R-:W4:Y:S01]  /*1c00*/  @P3 LDG.E R25, desc[UR6][R10.64+0x40] ;  /* 0x000040060a193981 */ /* 0x000f22000c1e1900 */
[----:B--2---:R-:W-:-:S03]  /*1c10*/  @!P0 LOP3.LUT R5, R5, R20, RZ, 0x3c, !PT ;  /* 0x0000001405058212 */ /* 0x004fc600078e3cff */
[----:B------:R-:W2:Y:S01]  /*1c20*/  @!P0 LDG.E R20, desc[UR6][R10.64] ;  /* 0x000000060a148981 */ /* 0x000ea2000c1e1900 */
[----:B---3--:R-:W-:-:S03]  /*1c30*/  @P1 LOP3.LUT R5, R5, R22, RZ, 0x3c, !PT ;  /* 0x0000001605051212 */ /* 0x008fc600078e3cff */
[----:B------:R-:W3:Y:S01]  /*1c40*/  @!P0 LDG.E R22, desc[UR6][R10.64+0x8] ;  /* 0x000008060a168981 */ /* 0x000ee2000c1e1900 */
[----:B----4-:R-:W-:-:S03]  /*1c50*/  @P2 LOP3.LUT R5, R5, R24, RZ, 0x3c, !PT ;  /* 0x0000001805052212 */ /* 0x010fc600078e3cff */
[----:B------:R-:W4:Y:S01]  /*1c60*/  @P4 LDG.E R24, desc[UR6][R10.64+0x60] ;  /* 0x000060060a184981 */ /* 0x000f22000c1e1900 */
[----:B------:R-:W-:-:S03]  /*1c70*/  @P3 LOP3.LUT R5, R5, R26, RZ, 0x3c, !PT ;  /* 0x0000001a05053212 */ /* 0x000fc600078e3cff */
[----:B------:R-:W4:Y:S01]  /*1c80*/  @P5 LDG.E R26, desc[UR6][R10.64+0x74] ;  /* 0x000074060a1a5981 */ /* 0x000f22000c1e1900 */
[----:B------:R-:W-:-:S03]  /*1c90*/  @!P0 LOP3.LUT R6, R6, R19, RZ, 0x3c, !PT ;  /* 0x0000001306068212 */ /* 0x000fc600078e3cff */
[----:B------:R-:W4:Y:S01]  /*1ca0*/  @P1 LDG.E R19, desc[UR6][R10.64+0x18] ;  /* 0x000018060a131981 */ /* 0x000f22000c1e1900 */
[----:B------:R-:W-:-:S03]  /*1cb0*/  @!P0 LOP3.LUT R4, R4, R21, RZ, 0x3c, !PT ;  /* 0x0000001504048212 */ /* 0x000fc600078e3cff */
[----:B------:R-:W4:Y:S01]  /*1cc0*/  @P1 LDG.E R21, desc[UR6][R10.64+0x20] ;  /* 0x000020060a151981 */ /* 0x000f22000c1e1900 */
[----:B--2---:R-:W-:-:S03]  /*1cd0*/  @!P0 LOP3.LUT R3, R3, R20, RZ, 0x3c, !PT ;  /* 0x0000001403038212 */ /* 0x004fc600078e3cff */
[----:B------:R-:W2:Y:S01]  /*1ce0*/  @P1 LDG.E R20, desc[UR6][R10.64+0x14] ;  /* 0x000014060a141981 */ /* 0x000ea2000c1e1900 */
[----:B---3--:R-:W-:-:S03]  /*1cf0*/  @!P0 LOP3.LUT R7, R7, R22, RZ, 0x3c, !PT ;  /* 0x0000001607078212 */ /* 0x008fc600078e3cff */
[----:B------:R-:W3:Y:S01]  /*1d00*/  @P1 LDG.E R22, desc[UR6][R10.64+0x1c] ;  /* 0x00001c060a161981 */ /* 0x000ee2000c1e1900 */
[----:B----4-:R-:W-:-:S03]  /*1d10*/  @P4 LOP3.LUT R5, R5, R24, RZ, 0x3c, !PT ;  /* 0x0000001805054212 */ /* 0x010fc600078e3cff */
[----:B------:R-:W4:Y:S01]  /*1d20*/  @P2 LDG.E R24, desc[UR6][R10.64+0x28] ;  /* 0x000028060a182981 */ /* 0x000f22000c1e1900 */
[----:B------:R-:W-:-:S03]  /*1d30*/  @P1 LOP3.LUT R6, R6, R19, RZ, 0x3c, !PT ;  /* 0x0000001306061212 */ /* 0x000fc600078e3cff */
[----:B------:R-:W4:Y:S01]  /*1d40*/  @P2 LDG.E R19, desc[UR6][R10.64+0x2c] ;  /* 0x00002c060a132981 */ /* 0x000f22000c1e1900 */
[----:B------:R-:W-:-:S03]  /*1d50*/  @P1 LOP3.LUT R4, R4, R21, RZ, 0x3c, !PT ;  /* 0x0000001504041212 */ /* 0x000fc600078e3cff */
        /* <DEDUP_REMOVED lines=9> */
[----:B------:R-:W-:Y:S02]  /*1df0*/  @P2 LOP3.LUT R4, R4, R21, RZ, 0x3c, !PT ;  /* 0x0000001504042212 */ /* 0x000fe400078e3cff */
[----:B------:R-:W-:Y:S01]  /*1e00*/  @P3 LOP3.LUT R6, R6, R25, RZ, 0x3c, !PT ;  /* 0x0000001906063212 */ /* 0x000fe200078e3cff */
        /* <DEDUP_REMOVED lines=20> */
[----:B------:R-:W-:Y:S02]  /*1f50*/  LOP3.LUT P0, RZ, R23, 0x80, RZ, 0xc0, !PT ;  /* 0x0000008017ff7812 */ /* 0x000fe4000780c0ff */
[----:B------:R-:W-:Y:S02]  /*1f60*/  @P5 LOP3.LUT R5, R5, R26, RZ, 0x3c, !PT ;  /* 0x0000001a05055212 */ /* 0x000fe400078e3cff */
[----:B------:R-:W4:Y:S01]  /*1f70*/  @P6 LDG.E R26, desc[UR6][R10.64+0x88] ;  /* 0x000088060a1a6981 */ /* 0x000f22000c1e1900 */
[----:B------:R-:W-:-:S03]  /*1f80*/  @P5 LOP3.LUT R6, R6, R19, RZ, 0x3c, !PT ;  /* 0x0000001306065212 */ /* 0x000fc600078e3cff */
[----:B------:R-:W4:Y:S01]  /*1f90*/  @P6 LDG.E R19, desc[UR6][R10.64+0x84] ;  /* 0x000084060a136981 */ /* 0x000f22000c1e1900 */
[----:B------:R-:W-:-:S04]  /*1fa0*/  @P5 LOP3.LUT R4, R4, R21, RZ, 0x3c, !PT ;  /* 0x0000001504045212 */ /* 0x000fc800078e3cff */
        /* <DEDUP_REMOVED lines=9> */
[----:B------:R-:W-:Y:S02]  /*2040*/  @P6 LOP3.LUT R5, R5, R26, RZ, 0x3c, !PT ;  /* 0x0000001a05056212 */ /* 0x000fe400078e3cff */
[----:B------:R-:W-:Y:S02]  /*2050*/  @P6 LOP3.LUT R4, R4, R19, RZ, 0x3c, !PT ;  /* 0x0000001304046212 */ /* 0x000fe400078e3cff */
[----:B------:R-:W-:Y:S02]  /*2060*/  @P0 LOP3.LUT R6, R6, R21, RZ, 0x3c, !PT ;  /* 0x0000001506060212 */ /* 0x000fe400078e3cff */
[----:B------:R-:W-:Y:S02]  /*2070*/  @P0 LOP3.LUT R4, R4, R25, RZ, 0x3c, !PT ;  /* 0x0000001904040212 */ /* 0x000fe400078e3cff */
[----:B--2---:R-:W-:Y:S02]  /*2080*/  @P0 LOP3.LUT R3, R3, R20, RZ, 0x3c, !PT ;  /* 0x0000001403030212 */ /* 0x004fe400078e3cff */
[----:B---3--:R-:W-:-:S02]  /*2090*/  @P0 LOP3.LUT R7, R7, R22, RZ, 0x3c, !PT ;  /* 0x0000001607070212 */ /* 0x008fc400078e3cff */
[----:B----4-:R-:W-:Y:S02]  /*20a0*/  @P0 LOP3.LUT R5, R5, R24, RZ, 0x3c, !PT ;  /* 0x0000001805050212 */ /* 0x010fe400078e3cff */
[----:B------:R-:W-:-:S13]  /*20b0*/  R2P PR, R23.B1, 0x7f ;  /* 0x0000007f17007804 */ /* 0x000fda0000001000 */
[----:B------:R-:W2:Y:S04]  /*20c0*/  @P0 LDG.E R22, desc[UR6][R10.64+0xa0] ;  /* 0x0000a0060a160981 */ /* 0x000ea8000c1e1900 */
[----:B------:R-:W3:Y:S04]  /*20d0*/  @P0 LDG.E R19, desc[UR6][R10.64+0xa4] ;  /* 0x0000a4060a130981 */ /* 0x000ee8000c1e1900 */
[----:B------:R-:W4:Y:S04]  /*20e0*/  @P0 LDG.E R21, desc[UR6][R10.64+0xac] ;  /* 0x0000ac060a150981 */ /* 0x000f28000c1e1900 */
        /* <DEDUP_REMOVED lines=14> */
[----:B------:R-:W-:Y:S02]  /*21d0*/  LOP3.LUT P0, RZ, R23, 0x8000, RZ, 0xc0, !PT ;  /* 0x0000800017ff7812 */ /* 0x000fe4000780c0ff */
        /* <DEDUP_REMOVED lines=22> */
[----:B------:R-:W-:Y:S01]  /*2340*/  @P2 LOP3.LUT R5, R5, R24, RZ, 0x3c, !PT ;  /* 0x0000001805052212 */ /* 0x000fe200078e3cff */
[----:B------:R-:W4:Y:S04]  /*2350*/  @P4 LDG.E R23, desc[UR6][R10.64+0xfc] ;  /* 0x0000fc060a174981 */ /* 0x000f28000c1e1900 */
        /* <DEDUP_REMOVED lines=12> */
[----:B------:R-:W3:Y:S01]  /*2420*/  @P5 LDG.E R23, desc[UR6][R10.64+0x110] ;  /* 0x000110060a175981 */ /* 0x000ee2000c1e1900 */
[----:B------:R-:W-:-:S03]  /*2430*/  @P4 LOP3.LUT R3, R3, R24, RZ, 0x3c, !PT ;  /* 0x0000001803034212 */ /* 0x000fc600078e3cff */
[----:B------:R-:W3:Y:S01]  /*2440*/  @P5 LDG.E R24, desc[UR6][R10.64+0x10c] ;  /* 0x00010c060a185981 */ /* 0x000ee2000c1e1900 */
[----:B------:R-:W-:-:S03]  /*2450*/  @P4 LOP3.LUT R5, R5, R20, RZ, 0x3c, !PT ;  /* 0x0000001405054212 */ /* 0x000fc600078e3cff */
[----:B------:R-:W3:Y:S01]  /*2460*/  @P6 LDG.E R20, desc[UR6][R10.64+0x120] ;  /* 0x000120060a146981 */ /* 0x000ee2000c1e1900 */
[----:B------:R-:W-:-:S03]  /*2470*/  @P5 LOP3.LUT R5, R5, R26, RZ, 0x3c, !PT ;  /* 0x0000001a05055212 */ /* 0x000fc600078e3cff */
[----:B------:R-:W3:Y:S01]  /*2480*/  @P0 LDG.E R26, desc[UR6][R10.64+0x134] ;  /* 0x000134060a1a0981 */ /* 0x000ee2000c1e1900 */
[----:B--2---:R-:W-:-:S03]  /*2490*/  @P5 LOP3.LUT R3, R3, R22, RZ, 0x3c, !PT ;  /* 0x0000001603035212 */ /* 0x004fc600078e3cff */
[----:B------:R-:W2:Y:S01]  /*24a0*/  @P6 LDG.E R22, desc[UR6][R10.64+0x128] ;  /* 0x000128060a166981 */ /* 0x000ea2000c1e1900 */
[----:B------:R-:W-:-:S03]  /*24b0*/  @P6 LOP3.LUT R3, R3, R28, RZ, 0x3c, !PT ;  /* 0x0000001c03036212 */ /* 0x000fc600078e3cff */
[----:B------:R-:W2:Y:S01]  /*24c0*/  @P0 LDG.E R28, desc[UR6][R10.64+0x13c] ;  /* 0x00013c060a1c0981 */ /* 0x000ea2000c1e1900 */
[----:B----4-:R-:W-:-:S03]  /*24d0*/  @P5 LOP3.LUT R6, R6, R21, RZ, 0x3c, !PT ;  /* 0x0000001506065212 */ /* 0x010fc600078e3cff */
[----:B------:R-:W4:Y:S01]  /*24e0*/  @P6 LDG.E R21, desc[UR6][R10.64+0x124] ;  /* 0x000124060a156981 */ /* 0x000f22000c1e1900 */
[----:B---3--:R-:W-:Y:S02]  /*24f0*/  @P5 LOP3.LUT R4, R4, R23, RZ, 0x3c, !PT ;  /* 0x0000001704045212 */ /* 0x008fe400078e3cff */
[----:B------:R-:W-:Y:S01]  /*2500*/  @P6 LOP3.LUT R6, R6, R19, RZ, 0x3c, !PT ;  /* 0x0000001306066212 */ /* 0x000fe200078e3cff */
[----:B------:R-:W3:Y:S01]  /*2510*/  @P0 LDG.E R23, desc[UR6][R10.64+0x138] ;  /* 0x000138060a170981 */ /* 0x000ee2000c1e1900 */
[----:B------:R-:W-:-:S03]  /*2520*/  @P5 LOP3.LUT R7, R7, R24, RZ, 0x3c, !PT ;  /* 0x0000001807075212 */ /* 0x000fc600078e3cff */
[----:B------:R-:W3:Y:S04]  /*2530*/  @P0 LDG.E R24, desc[UR6][R10.64+0x12c] ;  /* 0x00012c060a180981 */ /* 0x000ee8000c1e1900 */
[----:B------:R-:W3:Y:S01]  /*2540*/  @P0 LDG.E R19, desc[UR6][R10.64+0x130] ;  /* 0x000130060a130981 */ /* 0x000ee2000c1e1900 */
[----:B------:R-:W-:-:S04]  /*2550*/  UIADD3 UR4, UPT, UPT, UR4, 0x10, URZ ;  /* 0x0000001004047890 */ /* 0x000fc8000fffe0ff */
[----:B------:R-:W-:Y:S01]  /*2560*/  UISETP.NE.AND UP0, UPT, UR4, 0x20, UPT ;  /* 0x000000200400788c */ /* 0x000fe2000bf05270 */
[----:B------:R-:W-:-:S04]  /*2570*/  @P6 LOP3.LUT R7, R7, R20, RZ, 0x3c, !PT ;  /* 0x0000001407076212 */ /* 0x000fc800078e3cff */
[----:B------:R-:W-:Y:S02]  /*2580*/  @P0 LOP3.LUT R7, R7, R26, RZ, 0x3c, !PT ;  /* 0x0000001a07070212 */ /* 0x000fe400078e3cff */
[----:B--2---:R-:W-:-:S04]  /*2590*/  @P6 LOP3.LUT R5, R5, R22, RZ, 0x3c, !PT ;  /* 0x0000001605056212 */ /* 0x004fc800078e3cff */
[----:B------:R-:W-:Y:S02]  /*25a0*/  @P0 LOP3.LUT R5, R5, R28, RZ, 0x3c, !PT ;  /* 0x0000001c05050212 */ /* 0x000fe400078e3cff */
[----:B----4-:R-:W-:-:S04]  /*25b0*/  @P6 LOP3.LUT R4, R4, R21, RZ, 0x3c, !PT ;  /* 0x0000001504046212 */ /* 0x010fc800078e3cff */
[----:B---3--:R-:W-:Y:S02]  /*25c0*/  @P0 LOP3.LUT R4, R4, R23, RZ, 0x3c, !PT ;  /* 0x0000001704040212 */ /* 0x008fe400078e3cff */
[----:B------:R-:W-:Y:S02]  /*25d0*/  @P0 LOP3.LUT R3, R3, R24, RZ, 0x3c, !PT ;  /* 0x0000001803030212 */ /* 0x000fe400078e3cff */
[----:B------:R-:W-:Y:S01]  /*25e0*/  @P0 LOP3.LUT R6, R6, R19, RZ, 0x3c, !PT ;  /* 0x0000001306060212 */ /* 0x000fe200078e3cff */
[----:B------:R-:W-:Y:S06]  /*25f0*/  BRA.U UP0, `(.L_x_8) ;  /* 0xfffffff5004c7547 */ /* 0x000fec000b83ffff */
[----:B------:R-:W-:-:S05]  /*2600*/  VIADD R16, R16, 0x1 ;  /* 0x0000000110107836 */ /* 0x000fca0000000000 */
[----:B------:R-:W-:-:S13]  /*2610*/  ISETP.NE.AND P0, PT, R16, 0x5, PT ;  /* 0x000000051000780c */ /* 0x000fda0003f05270 */
[----:B------:R-:W-:Y:S05]  /*2620*/  @P0 BRA `(.L_x_9) ;  /* 0xfffffff400300947 */ /* 0x000fea000383ffff */
[----:B------:R2:W-:Y:S04]  /*2630*/  STL [R1+0x4], R3 ;  /* 0x0000040301007387 */ /* 0x0005e80000100800 */
[----:B------:R2:W-:Y:S04]  /*2640*/  STL.64 [R1+0x8], R6 ;  /* 0x0000080601007387 */ /* 0x0005e80000100a00 */
[----:B------:R2:W-:Y:S02]  /*2650*/  STL.64 [R1+0x10], R4 ;  /* 0x0000100401007387 */ /* 0x0005e40000100a00 */
.L_x_3:
[----:B------:R-:W-:Y:S05]  /*2660*/  BSYNC.RECONVERGENT B1 ;  /* 0x0000000000017941 */ /* 0x000fea0003800200 */
.L_x_2:
[C---:B------:R-:W-:Y:S01]  /*2670*/  ISETP.GT.U32.AND P0, PT, R12.reuse, 0x3, PT ;  /* 0x000000030c00780c */ /* 0x040fe20003f04070 */
[----:B------:R-:W-:Y:S01]  /*2680*/  VIADD R13, R13, 0x1 ;  /* 0x000000010d0d7836 */ /* 0x000fe20000000000 */
[--C-:B------:R-:W-:Y:S02]  /*2690*/  SHF.R.U64 R12, R12, 0x2, R15.reuse ;  /* 0x000000020c0c7819 */ /* 0x100fe4000000120f */
[----:B------:R-:W-:Y:S02]  /*26a0*/  ISETP.GT.U32.AND.EX P0, PT, R15, RZ, PT, P0 ;  /* 0x000000ff0f00720c */ /* 0x000fe40003f04100 */
[----:B------:R-:W-:-:S11]  /*26b0*/  SHF.R.U32.HI R15, RZ, 0x2, R15 ;  /* 0x00000002ff0f7819 */ /* 0x000fd6000001160f */
[----:B------:R-:W-:Y:S05]  /*26c0*/  @P0 BRA `(.L_x_10) ;  /* 0xffffffd800cc0947 */ /* 0x000fea000383ffff */
.L_x_1:
[----:B------:R-:W-:Y:S05]  /*26d0*/  BSYNC.RECONVERGENT B0 ;  /* 0x0000000000007941 */ /* 0x000fea0003800200 */
.L_x_0:
[----:B------:R-:W3:Y:S02]  /*26e0*/  LDCU UR4, c[0x0][0x3a0] ;  /* 0x00007400ff0477ac */ /* 0x000ee40008000800 */
[----:B---3--:R-:W-:-:S13]  /*26f0*/  ISETP.GE.AND P0, PT, R0, UR4, PT ;  /* 0x0000000400007c0c */ /* 0x008fda000bf06270 */
[----:B------:R-:W-:Y:S05]  /*2700*/  @P0 EXIT ;  /* 0x000000000000094d */ /* 0x000fea0003800000 */
[----:B------:R-:W3:Y:S01]  /*2710*/  LDCU UR5, c[0x0][0x39c] ;  /* 0x00007380ff0577ac */ /* 0x000ee20008000800 */
[----:B------:R-:W-:Y:S01]  /*2720*/  CS2R R8, SRZ ;  /* 0x0000000000087805 */ /* 0x000fe2000001ff00 */
[----:B---3--:R-:W-:-:S09]  /*2730*/  UISETP.GE.AND UP0, UPT, UR5, 0x1, UPT ;  /* 0x000000010500788c */ /* 0x008fd2000bf06270 */
[----:B------:R-:W-:Y:S05]  /*2740*/  BRA.U !UP0, `(.L_x_11) ;  /* 0x0000000908287547 */ /* 0x000fea000b800000 */
[----:B------:R-:W-:Y:S01]  /*2750*/  UISETP.GE.U32.AND UP0, UPT, UR5, 0x4, UPT ;  /* 0x000000040500788c */ /* 0x000fe2000bf06070 */
[----:B------:R-:W-:Y:S01]  /*2760*/  CS2R R8, SRZ ;  /* 0x0000000000087805 */ /* 0x000fe2000001ff00 */
[----:B------:R-:W-:-:S07]  /*2770*/  ULOP3.LUT UR4, UR5, 0x3, URZ, 0xc0, !UPT ;  /* 0x0000000305047892 */ /* 0x000fce000f8ec0ff */
[----:B------:R-:W-:Y:S05]  /*2780*/  BRA.U !UP0, `(.L_x_12) ;  /* 0x0000000508887547 */ /* 0x000fea000b800000 */
[----:B------:R-:W-:Y:S01]  /*2790*/  ULOP3.LUT UR5, UR5, 0x7ffffffc, URZ, 0xc0, !UPT ;  /* 0x7ffffffc05057892 */ /* 0x000fe2000f8ec0ff */
[----:B------:R-:W-:-:S03]  /*27a0*/  IMAD.MOV.U32 R9, RZ, RZ, RZ ;  /* 0x000000ffff097224 */ /* 0x000fc600078e00ff */
[----:B------:R-:W-:-:S12]  /*27b0*/  UIADD3 UR5, UPT, UPT, -UR5, URZ, URZ ;  /* 0x000000ff05057290 */ /* 0x000fd8000fffe1ff */
.L_x_13:
[----:B-1----:R-:W-:Y:S01]  /*27c0*/  SHF.R.U32.HI R2, RZ, 0x2, R3 ;  /* 0x00000002ff027819 */ /* 0x002fe20000011603 */
[----:B------:R-:W-:Y:S01]  /*27d0*/  UIADD3 UR5, UPT, UPT, UR5, 0x4, URZ ;  /* 0x0000000405057890 */ /* 0x000fe2000fffe0ff */
[----:B------:R-:W-:Y:S02]  /*27e0*/  SHF.R.U32.HI R11, RZ, 0x2, R6 ;  /* 0x00000002ff0b7819 */ /* 0x000fe40000011606 */
[----:B------:R-:W-:Y:S01]  /*27f0*/  LOP3.LUT R2, R2, R3, RZ, 0x3c, !PT ;  /* 0x0000000302027212 */ /* 0x000fe200078e3cff */
[----:B0-2---:R-:W-:Y:S01]  /*2800*/  IMAD.SHL.U32 R3, R5, 0x10, RZ ;  /* 0x0000001005037824 */ /* 0x005fe200078e00ff */
[----:B------:R-:W-:Y:S01]  /*2810*/  LOP3.LUT R6, R11, R6, RZ, 0x3c, !PT ;  /* 0x000000060b067212 */ /* 0x000fe200078e3cff */
[----:B------:R-:W-:Y:S01]  /*2820*/  UISETP.NE.AND UP0, UPT, UR5, URZ, UPT ;  /* 0x000000ff0500728c */ /* 0x000fe2000bf05270 */
[----:B------:R-:W-:Y:S01]  /*2830*/  SHF.R.U32.HI R13, RZ, 0x2, R4 ;  /* 0x00000002ff0d7819 */ /* 0x000fe20000011604 */
[----:B------:R-:W-:-:S03]  /*2840*/  IMAD.SHL.U32 R10, R2, 0x2, RZ ;  /* 0x00000002020a7824 */ /* 0x000fc600078e00ff */
[----:B------:R-:W-:Y:S02]  /*2850*/  LOP3.LUT R4, R13, R4, RZ, 0x3c, !PT ;  /* 0x000000040d047212 */ /* 0x000fe400078e3cff */
[----:B------:R-:W-:Y:S01]  /*2860*/  LOP3.LUT R10, R2, R10, R3, 0x96, !PT ;  /* 0x0000000a020a7212 */ /* 0x000fe200078e9603 */
[----:B------:R-:W-:-:S03]  /*2870*/  IMAD.SHL.U32 R2, R6, 0x2, RZ ;  /* 0x0000000206027824 */ /* 0x000fc600078e00ff */
[----:B------:R-:W-:Y:S02]  /*2880*/  LOP3.LUT R11, R10, R5, RZ, 0x3c, !PT ;  /* 0x000000050a0b7212 */ /* 0x000fe400078e3cff */
[----:B------:R-:W-:Y:S02]  /*2890*/  SHF.R.U32.HI R10, RZ, 0x2, R7 ;  /* 0x00000002ff0a7819 */ /* 0x000fe40000011607 */
[----:B------:R-:W-:Y:S01]  /*28a0*/  SHF.R.U32.HI R16, RZ, 0x2, R11 ;  /* 0x00000002ff107819 */ /* 0x000fe2000001160b */
[----:B------:R-:W-:Y:S01]  /*28b0*/  IMAD.SHL.U32 R3, R11, 0x10, RZ ;  /* 0x000000100b037824 */ /* 0x000fe200078e00ff */
[----:B------:R-:W-:Y:S02]  /*28c0*/  LOP3.LUT R10, R10, R7, RZ, 0x3c, !PT ;  /* 0x000000070a0a7212 */ /* 0x000fe400078e3cff */
[----:B------:R-:W-:Y:S02]  /*28d0*/  LOP3.LUT R16, R16, R11, RZ, 0x3c, !PT ;  /* 0x0000000b10107212 */ /* 0x000fe400078e3cff */
[----:B------:R-:W-:-:S02]  /*28e0*/  LOP3.LUT R2, R6, R2, R3, 0x96, !PT ;  /* 0x0000000206027212 */ /* 0x000fc400078e9603 */
[----:B------:R-:W-:Y:S02]  /*28f0*/  SHF.R.U32.HI R6, RZ, 0x2, R5 ;  /* 0x00000002ff067819 */ /* 0x000fe40000011605 */
[----:B------:R-:W-:Y:S01]  /*2900*/  LOP3.LUT R7, R2, R11, RZ, 0x3c, !PT ;  /* 0x0000000b02077212 */ /* 0x000fe200078e3cff */
[----:B------:R-:W-:Y:S01]  /*2910*/  IMAD.SHL.U32 R2, R10, 0x2, RZ ;  /* 0x000000020a027824 */ /* 0x000fe200078e00ff */
[----:B------:R-:W-:Y:S02]  /*2920*/  LOP3.LUT R6, R6, R5, RZ, 0x3c, !PT ;  /* 0x0000000506067212 */ /* 0x000fe400078e3cff */
[----:B------:R-:W-:Y:S01]  /*2930*/  SHF.R.U32.HI R18, RZ, 0x2, R7 ;  /* 0x00000002ff127819 */ /* 0x000fe20000011607 */
[----:B------:R-:W-:Y:S02]  /*2940*/  IMAD.SHL.U32 R3, R7, 0x10, RZ ;  /* 0x0000001007037824 */ /* 0x000fe400078e00ff */
[----:B------:R-:W-:Y:S01]  /*2950*/  IMAD.SHL.U32 R12, R6, 0x2, RZ ;  /* 0x00000002060c7824 */ /* 0x000fe200078e00ff */
[----:B------:R-:W-:-:S02]  /*2960*/  LOP3.LUT R18, R18, R7, RZ, 0x3c, !PT ;  /* 0x0000000712127212 */ /* 0x000fc400078e3cff */
[----:B------:R-:W-:Y:S01]  /*2970*/  LOP3.LUT R2, R10, R2, R3, 0x96, !PT ;  /* 0x000000020a027212 */ /* 0x000fe200078e9603 */
[----:B------:R-:W-:-:S03]  /*2980*/  IMAD.MOV.U32 R10, RZ, RZ, 0x2f800000 ;  /* 0x2f800000ff0a7424 */ /* 0x000fc600078e00ff */
[----:B------:R-:W-:Y:S01]  /*2990*/  LOP3.LUT R13, R2, R7, RZ, 0x3c, !PT ;  /* 0x00000007020d7212 */ /* 0x000fe200078e3cff */
[----:B------:R-:W-:-:S03]  /*29a0*/  IMAD.SHL.U32 R2, R4, 0x2, RZ ;  /* 0x0000000204027824 */ /* 0x000fc600078e00ff */
[----:B------:R-:W-:Y:S01]  /*29b0*/  SHF.R.U32.HI R20, RZ, 0x2, R13 ;  /* 0x00000002ff147819 */ /* 0x000fe2000001160d */
[----:B------:R-:W-:-:S03]  /*29c0*/  IMAD.SHL.U32 R3, R13, 0x10, RZ ;  /* 0x000000100d037824 */ /* 0x000fc600078e00ff */
[-C--:B------:R-:W-:Y:S02]  /*29d0*/  LOP3.LUT R20, R20, R13.reuse, RZ, 0x3c, !PT ;  /* 0x0000000d14147212 */ /* 0x080fe400078e3cff */
[----:B------:R-:W-:Y:S01]  /*29e0*/  LOP3.LUT R4, R4, R2, R3, 0x96, !PT ;  /* 0x0000000204047212 */ /* 0x000fe200078e9603 */
[----:B------:R-:W-:Y:S02]  /*29f0*/  VIADD R2, R14, 0xd9f6dc18 ;  /* 0xd9f6dc180e027836 */ /* 0x000fe40000000000 */
[----:B------:R-:W-:Y:S01]  /*2a00*/  IMAD.SHL.U32 R17, R20, 0x2, RZ ;  /* 0x0000000214117824 */ /* 0x000fe200078e00ff */
[----:B------:R-:W-:Y:S01]  /*2a10*/  LOP3.LUT R3, R4, R13, RZ, 0x3c, !PT ;  /* 0x0000000d04037212 */ /* 0x000fe200078e3cff */
[----:B------:R-:W-:Y:S01]  /*2a20*/  VIADD R14, R14, 0x2c3e28 ;  /* 0x002c3e280e0e7836 */ /* 0x000fe20000000000 */
[----:B------:R-:W-:-:S03]  /*2a30*/  IADD3 R4, PT, PT, R2, 0x587c5, R11 ;  /* 0x000587c502047810 */ /* 0x000fc60007ffe00b */
[----:B------:R-:W-:Y:S01]  /*2a40*/  IMAD.SHL.U32 R15, R3, 0x10, RZ ;  /* 0x00000010030f7824 */ /* 0x000fe200078e00ff */
[----:B------:R-:W-:Y:S02]  /*2a50*/  I2FP.F32.U32 R5, R4 ;  /* 0x0000000400057245 */ /* 0x000fe40000201000 */
[----:B------:R-:W-:Y:S02]  /*2a60*/  IADD3 R4, PT, PT, R2, 0xb0f8a, R7 ;  /* 0x000b0f8a02047810 */ /* 0x000fe40007ffe007 */
[----:B------:R-:W-:Y:S01]  /*2a70*/  LOP3.LUT R6, R6, R12, R15, 0x96, !PT ;  /* 0x0000000c06067212 */ /* 0x000fe200078e960f */
[----:B------:R-:W-:Y:S01]  /*2a80*/  IMAD.SHL.U32 R12, R16, 0x2, RZ ;  /* 0x00000002100c7824 */ /* 0x000fe200078e00ff */
[----:B------:R-:W-:Y:S01]  /*2a90*/  I2FP.F32.U32 R11, R4 ;  /* 0x00000004000b7245 */ /* 0x000fe20000201000 */
[----:B------:R-:W-:Y:S01]  /*2aa0*/  FFMA R5, R5, R10, 1.1641532182693481445e-10 ;  /* 0x2f00000005057423 */ /* 0x000fe2000000000a */
[----:B------:R-:W-:-:S03]  /*2ab0*/  LOP3.LUT R6, R6, R3, RZ, 0x3c, !PT ;  /* 0x0000000306067212 */ /* 0x000fc600078e3cff */
[----:B------:R-:W-:Y:S01]  /*2ac0*/  FFMA R11, R11, R10, 1.1641532182693481445e-10 ;  /* 0x2f0000000b0b7423 */ /* 0x000fe2000000000a */
[----:B------:R-:W-:Y:S01]  /*2ad0*/  FADD R5, R5, -0.5 ;  /* 0xbf00000005057421 */ /* 0x000fe20000000000 */
[----:B------:R-:W-:Y:S02]  /*2ae0*/  IMAD.SHL.U32 R15, R6, 0x10, RZ ;  /* 0x00000010060f7824 */ /* 0x000fe400078e00ff */
[----:B------:R-:W-:Y:S01]  /*2af0*/  FADD R4, R11, -0.5 ;  /* 0xbf0000000b047421 */ /* 0x000fe20000000000 */
[----:B------:R-:W-:Y:S02]  /*2b00*/  FADD R5, R5, R8 ;  /* 0x0000000805057221 */ /* 0x000fe40000000000 */
[----:B------:R-:W-:Y:S01]  /*2b10*/  LOP3.LUT R15, R16, R12, R15, 0x96, !PT ;  /* 0x0000000c100f7212 */ /* 0x000fe200078e960f */
[----:B------:R-:W-:Y:S01]  /*2b20*/  IMAD.SHL.U32 R16, R18, 0x2, RZ ;  /* 0x0000000212107824 */ /* 0x000fe200078e00ff */
[----:B------:R-:W-:Y:S01]  /*2b30*/  IADD3 R12, PT, PT, R2, 0x10974f, R13 ;  /* 0x0010974f020c7810 */ /* 0x000fe20007ffe00d */
[----:B------:R-:W-:Y:S01]  /*2b40*/  FADD R9, R4, R9 ;  /* 0x0000000904097221 */ /* 0x000fe20000000000 */
[----:B------:R-:W-:-:S02]  /*2b50*/  LOP3.LUT R7, R15, R6, RZ, 0x3c, !PT ;  /* 0x000000060f077212 */ /* 0x000fc400078e3cff */
[----:B------:R-:W-:Y:S02]  /*2b60*/  I2FP.F32.U32 R11, R12 ;  /* 0x0000000c000b7245 */ /* 0x000fe40000201000 */
[C---:B------:R-:W-:Y:S01]  /*2b70*/  IADD3 R12, PT, PT, R2.reuse, 0x161f14, R3 ;  /* 0x00161f14020c7810 */ /* 0x040fe20007ffe003 */
[----:B------:R-:W-:Y:S01]  /*2b80*/  IMAD.SHL.U32 R15, R7, 0x10, RZ ;  /* 0x00000010070f7824 */ /* 0x000fe200078e00ff */
[----:B------:R-:W-:Y:S01]  /*2b90*/  IADD3 R13, PT, PT, R2, 0x1ba6d9, R6 ;  /* 0x001ba6d9020d7810 */ /* 0x000fe20007ffe006 */
[----:B------:R-:W-:-:S03]  /*2ba0*/  FFMA R11, R11, R10, 1.1641532182693481445e-10 ;  /* 0x2f0000000b0b7423 */ /* 0x000fc6000000000a */
[----:B------:R-:W-:Y:S01]  /*2bb0*/  LOP3.LUT R16, R18, R16, R15, 0x96, !PT ;  /* 0x0000001012107212 */ /* 0x000fe200078e960f */
[----:B------:R-:W-:Y:S01]  /*2bc0*/  FADD R8, R11, -0.5 ;  /* 0xbf0000000b087421 */ /* 0x000fe20000000000 */
[----:B------:R-:W-:Y:S02]  /*2bd0*/  I2FP.F32.U32 R11, R12 ;  /* 0x0000000c000b7245 */ /* 0x000fe40000201000 */
[----:B------:R-:W-:Y:S01]  /*2be0*/  LOP3.LUT R4, R16, R7, RZ, 0x3c, !PT ;  /* 0x0000000710047212 */ /* 0x000fe200078e3cff */
[----:B------:R-:W-:Y:S01]  /*2bf0*/  FADD R12, R5, R8 ;  /* 0x00000008050c7221 */ /* 0x000fe20000000000 */
[----:B------:R-:W-:Y:S01]  /*2c00*/  IADD3 R8, PT, PT, R2, 0x212e9e, R7 ;  /* 0x00212e9e02087810 */ /* 0x000fe20007ffe007 */
[----:B------:R-:W-:Y:S01]  /*2c10*/  FFMA R11, R11, R10, 1.1641532182693481445e-10 ;  /* 0x2f0000000b0b7423 */ /* 0x000fe2000000000a */
[----:B------:R-:W-:Y:S01]  /*2c20*/  I2FP.F32.U32 R13, R13 ;  /* 0x0000000d000d7245 */ /* 0x000fe20000201000 */
[----:B------:R-:W-:-:S04]  /*2c30*/  IMAD.SHL.U32 R15, R4, 0x10, RZ ;  /* 0x00000010040f7824 */ /* 0x000fc800078e00ff */
[----:B------:R-:W-:Y:S01]  /*2c40*/  FFMA R13, R13, R10, 1.1641532182693481445e-10 ;  /* 0x2f0000000d0d7423 */ /* 0x000fe2000000000a */
[----:B------:R-:W-:-:S03]  /*2c50*/  LOP3.LUT R15, R20, R17, R15, 0x96, !PT ;  /* 0x00000011140f7212 */ /* 0x000fc600078e960f */
[----:B------:R-:W-:Y:S01]  /*2c60*/  FADD R13, R13, -0.5 ;  /* 0xbf0000000d0d7421 */ /* 0x000fe20000000000 */
[----:B------:R-:W-:Y:S02]  /*2c70*/  LOP3.LUT R5, R15, R4, RZ, 0x3c, !PT ;  /* 0x000000040f057212 */ /* 0x000fe400078e3cff */
[----:B------:R-:W-:Y:S01]  /*2c80*/  I2FP.F32.U32 R15, R8 ;  /* 0x00000008000f7245 */ /* 0x000fe20000201000 */
[----:B------:R-:W-:Y:S01]  /*2c90*/  FADD R8, R11, -0.5 ;  /* 0xbf0000000b087421 */ /* 0x000fe20000000000 */
[----:B------:R-:W-:Y:S01]  /*2ca0*/  IADD3 R11, PT, PT, R2, 0x26b663, R4 ;  /* 0x0026b663020b7810 */ /* 0x000fe20007ffe004 */
[----:B------:R-:W-:Y:S01]  /*2cb0*/  FADD R12, R12, R13 ;  /* 0x0000000d0c0c7221 */ /* 0x000fe20000000000 */
[----:B------:R-:W-:Y:S01]  /*2cc0*/  IADD3 R2, PT, PT, R2, 0x2c3e28, R5 ;  /* 0x002c3e2802027810 */ /* 0x000fe20007ffe005 */
[----:B------:R-:W-:Y:S01]  /*2cd0*/  FFMA R15, R15, R10, 1.1641532182693481445e-10 ;  /* 0x2f0000000f0f7423 */ /* 0x000fe2000000000a */
[----:B------:R-:W-:Y:S01]  /*2ce0*/  I2FP.F32.U32 R11, R11 ;  /* 0x0000000b000b7245 */ /* 0x000fe20000201000 */
[----:B------:R-:W-:Y:S01]  /*2cf0*/  FADD R8, R9, R8 ;  /* 0x0000000809087221 */ /* 0x000fe20000000000 */
[----:B------:R-:W-:Y:S01]  /*2d00*/  I2FP.F32.U32 R17, R2 ;  /* 0x0000000200117245 */ /* 0x000fe20000201000 */
[----:B------:R-:W-:-:S02]  /*2d10*/  FADD R15, R15, -0.5 ;  /* 0xbf0000000f0f7421 */ /* 0x000fc40000000000 */
[-C--:B------:R-:W-:Y:S02]  /*2d20*/  FFMA R11, R11, R10.reuse, 1.1641532182693481445e-10 ;  /* 0x2f0000000b0b7423 */ /* 0x080fe4000000000a */
[----:B------:R-:W-:Y:S01]  /*2d30*/  FFMA R17, R17, R10, 1.1641532182693481445e-10 ;  /* 0x2f00000011117423 */ /* 0x000fe2000000000a */
[----:B------:R-:W-:Y:S01]  /*2d40*/  FADD R15, R8, R15 ;  /* 0x0000000f080f7221 */ /* 0x000fe20000000000 */
[----:B------:R-:W-:Y:S02]  /*2d50*/  FADD R11, R11, -0.5 ;  /* 0xbf0000000b0b7421 */ /* 0x000fe40000000000 */
[----:B------:R-:W-:Y:S02]  /*2d60*/  FADD R2, R17, -0.5 ;  /* 0xbf00000011027421 */ /* 0x000fe40000000000 */
[----:B------:R-:W-:Y:S02]  /*2d70*/  FADD R8, R12, R11 ;  /* 0x0000000b0c087221 */ /* 0x000fe40000000000 */
[----:B------:R-:W-:Y:S01]  /*2d80*/  FADD R9, R15, R2 ;  /* 0x000000020f097221 */ /* 0x000fe20000000000 */
[----:B------:R-:W-:Y:S06]  /*2d90*/  BRA.U UP0, `(.L_x_13) ;  /* 0xfffffff900887547 */ /* 0x000fec000b83ffff */
[----:B------:R-:W-:-:S07]  /*2da0*/  VIADD R2, R14, 0xd9f6dc18 ;  /* 0xd9f6dc180e027836 */ /* 0x000fce0000000000 */
.L_x_12:
[----:B------:R-:W-:-:S09]  /*2db0*/  UISETP.NE.AND UP0, UPT, UR4, URZ, UPT ;  /* 0x000000ff0400728c */ /* 0x000fd2000bf05270 */
[----:B------:R-:W-:Y:S05]  /*2dc0*/  BRA.U !UP0, `(.L_x_11) ;  /* 0x0000000108887547 */ /* 0x000fea000b800000 */
[----:B-1----:R-:W-:Y:S01]  /*2dd0*/  VIADD R11, R2, 0xb0f8a ;  /* 0x000b0f8a020b7836 */ /* 0x002fe20000000000 */
[----:B------:R-:W-:-:S12]  /*2de0*/  UIADD3 UR4, UPT, UPT, -UR4, URZ, URZ ;  /* 0x000000ff04047290 */ /* 0x000fd8000fffe1ff */
.L_x_14:
[----:B------:R-:W-:Y:S01]  /*2df0*/  SHF.R.U32.HI R2, RZ, 0x2, R3 ;  /* 0x00000002ff027819 */ /* 0x000fe20000011603 */
[----:B------:R-:W-:Y:S01]  /*2e00*/  UIADD3 UR4, UPT, UPT, UR4, 0x1, URZ ;  /* 0x0000000104047890 */ /* 0x000fe2000fffe0ff */
[----:B------:R-:W-:Y:S02]  /*2e10*/  SHF.R.U32.HI R13, RZ, 0x2, R6 ;  /* 0x00000002ff0d7819 */ /* 0x000fe40000011606 */
[----:B------:R-:W-:Y:S01]  /*2e20*/  LOP3.LUT R2, R2, R3, RZ, 0x3c, !PT ;  /* 0x0000000302027212 */ /* 0x000fe200078e3cff */
[----:B0-2---:R-:W-:Y:S01]  /*2e30*/  IMAD.SHL.U32 R3, R5, 0x10, RZ ;  /* 0x0000001005037824 */ /* 0x005fe200078e00ff */
[----:B------:R-:W-:Y:S01]  /*2e40*/  LOP3.LUT R13, R13, R6, RZ, 0x3c, !PT ;  /* 0x000000060d0d7212 */ /* 0x000fe200078e3cff */
[----:B------:R-:W-:Y:S01]  /*2e50*/  IMAD.MOV.U32 R6, RZ, RZ, 0x2f800000 ;  /* 0x2f800000ff067424 */ /* 0x000fe200078e00ff */
[----:B------:R-:W-:Y:S01]  /*2e60*/  UISETP.NE.AND UP0, UPT, UR4, URZ, UPT ;  /* 0x000000ff0400728c */ /* 0x000fe2000bf05270 */
[----:B------:R-:W-:-:S05]  /*2e70*/  IMAD.SHL.U32 R10, R2, 0x2, RZ ;  /* 0x00000002020a7824 */ /* 0x000fca00078e00ff */
[----:B------:R-:W-:Y:S01]  /*2e80*/  LOP3.LUT R2, R2, R10, R3, 0x96, !PT ;  /* 0x0000000a02027212 */ /* 0x000fe200078e9603 */
[----:B------:R-:W-:Y:S02]  /*2e90*/  IMAD.MOV.U32 R10, RZ, RZ, R4 ;  /* 0x000000ffff0a7224 */ /* 0x000fe400078e0004 */
[----:B------:R-:W-:Y:S01]  /*2ea0*/  IMAD.SHL.U32 R3, R13, 0x2, RZ ;  /* 0x000000020d037824 */ /* 0x000fe200078e00ff */
[----:B------:R-:W-:-:S05]  /*2eb0*/  LOP3.LUT R4, R2, R5, RZ, 0x3c, !PT ;  /* 0x0000000502047212 */ /* 0x000fca00078e3cff */
[----:B------:R-:W-:-:S05]  /*2ec0*/  IMAD.SHL.U32 R2, R4, 0x10, RZ ;  /* 0x0000001004027824 */ /* 0x000fca00078e00ff */
[----:B------:R-:W-:Y:S02]  /*2ed0*/  LOP3.LUT R3, R13, R3, R2, 0x96, !PT ;  /* 0x000000030d037212 */ /* 0x000fe400078e9602 */
[----:B------:R-:W-:Y:S02]  /*2ee0*/  IADD3 R2, PT, PT, R11, -0x587c5, R4 ;  /* 0xfffa783b0b027810 */ /* 0x000fe40007ffe004 */
[----:B------:R-:W-:Y:S02]  /*2ef0*/  LOP3.LUT R12, R3, R4, RZ, 0x3c, !PT ;  /* 0x00000004030c7212 */ /* 0x000fe400078e3cff */
[----:B------:R-:W-:-:S03]  /*2f00*/  I2FP.F32.U32 R2, R2 ;  /* 0x0000000200027245 */ /* 0x000fc60000201000 */
[----:B------:R-:W-:Y:S02]  /*2f10*/  IMAD.IADD R3, R12, 0x1, R11 ;  /* 0x000000010c037824 */ /* 0x000fe400078e020b */
[----:B------:R-:W-:Y:S01]  /*2f20*/  FFMA R2, R2, R6, 1.1641532182693481445e-10 ;  /* 0x2f00000002027423 */ /* 0x000fe20000000006 */
[----:B------:R-:W-:Y:S02]  /*2f30*/  VIADD R11, R11, 0xb0f8a ;  /* 0x000b0f8a0b0b7836 */ /* 0x000fe40000000000 */
[----:B------:R-:W-:-:S05]  /*2f40*/  I2FP.F32.U32 R3, R3 ;  /* 0x0000000300037245 */ /* 0x000fca0000201000 */
[----:B------:R-:W-:Y:S01]  /*2f50*/  FFMA R6, R3, R6, 1.1641532182693481445e-10 ;  /* 0x2f00000003067423 */ /* 0x000fe20000000006 */
[----:B------:R-:W-:-:S03]  /*2f60*/  FADD R3, R2, -0.5 ;  /* 0xbf00000002037421 */ /* 0x000fc60000000000 */
[----:B------:R-:W-:Y:S01]  /*2f70*/  FADD R6, R6, -0.5 ;  /* 0xbf00000006067421 */ /* 0x000fe20000000000 */
[----:B------:R-:W-:Y:S01]  /*2f80*/  FADD R8, R3, R8 ;  /* 0x0000000803087221 */ /* 0x000fe20000000000 */
[----:B------:R-:W-:Y:S02]  /*2f90*/  IMAD.MOV.U32 R3, RZ, RZ, R7 ;  /* 0x000000ffff037224 */ /* 0x000fe400078e0007 */
[----:B------:R-:W-:Y:S01]  /*2fa0*/  FADD R9, R6, R9 ;  /* 0x0000000906097221 */ /* 0x000fe20000000000 */
[----:B------:R-:W-:Y:S02]  /*2fb0*/  IMAD.MOV.U32 R7, RZ, RZ, R5 ;  /* 0x000000ffff077224 */ /* 0x000fe400078e0005 */
[----:B------:R-:W-:Y:S02]  /*2fc0*/  IMAD.MOV.U32 R6, RZ, RZ, R10 ;  /* 0x000000ffff067224 */ /* 0x000fe400078e000a */
[----:B------:R-:W-:Y:S01]  /*2fd0*/  IMAD.MOV.U32 R5, RZ, RZ, R12 ;  /* 0x000000ffff057224 */ /* 0x000fe200078e000c */
[----:B------:R-:W-:Y:S06]  /*2fe0*/  BRA.U UP0, `(.L_x_14) ;  /* 0xfffffffd00807547 */ /* 0x000fec000b83ffff */
.L_x_11:
[----:B------:R-:W3:Y:S01]  /*2ff0*/  LDCU.128 UR8, c[0x0][0x380] ;  /* 0x00007000ff0877ac */ /* 0x000ee20008000c00 */
[C---:B012---:R-:W-:Y:S01]  /*3000*/  IMAD.SHL.U32 R6, R0.reuse, 0x4, RZ ;  /* 0x0000000400067824 */ /* 0x047fe200078e00ff */
[----:B------:R-:W-:Y:S01]  /*3010*/  SHF.R.S32.HI R3, RZ, 0x1f, R0 ;  /* 0x0000001fff037819 */ /* 0x000fe20000011400 */
[----:B------:R-:W0:Y:S03]  /*3020*/  LDCU.64 UR4, c[0x0][0x390] ;  /* 0x00007200ff0477ac */ /* 0x000e260008000a00 */
[----:B------:R-:W-:Y:S02]  /*3030*/  SHF.L.U64.HI R10, R0, 0x2, R3 ;  /* 0x00000002000a7819 */ /* 0x000fe40000010203 */
[----:B---3--:R-:W-:-:S04]  /*3040*/  IADD3 R2, P0, PT, R6, UR10, RZ ;  /* 0x0000000a06027c10 */ /* 0x008fc8000ff1e0ff */
[----:B------:R-:W-:-:S05]  /*3050*/  IADD3.X R3, PT, PT, R10, UR11, RZ, P0, !PT ;  /* 0x0000000b0a037c10 */ /* 0x000fca00087fe4ff */
[----:B------:R-:W2:Y:S01]  /*3060*/  LDG.E R7, desc[UR6][R2.64] ;  /* 0x0000000602077981 */ /* 0x000ea2000c1e1900 */
[----:B0-----:R-:W-:-:S04]  /*3070*/  IADD3 R4, P0, PT, R6, UR4, RZ ;  /* 0x0000000406047c10 */ /* 0x001fc8000ff1e0ff */
[----:B------:R-:W-:Y:S01]  /*3080*/  IADD3.X R5, PT, PT, R10, UR5, RZ, P0, !PT ;  /* 0x000000050a057c10 */ /* 0x000fe200087fe4ff */
[----:B--2---:R-:W-:-:S05]  /*3090*/  FADD R11, R7, R8 ;  /* 0x00000008070b7221 */ /* 0x004fca0000000000 */
[----:B------:R-:W-:Y:S04]  /*30a0*/  STG.E desc[UR6][R2.64], R11 ;  /* 0x0000000b02007986 */ /* 0x000fe8000c101906 */
[----:B------:R-:W2:Y:S02]  /*30b0*/  LDG.E R0, desc[UR6][R4.64] ;  /* 0x0000000604007981 */ /* 0x000ea4000c1e1900 */
[----:B--2---:R-:W-:-:S05]  /*30c0*/  FADD R9, R0, R9 ;  /* 0x0000000900097221 */ /* 0x004fca0000000000 */
[----:B------:R-:W-:Y:S04]  /*30d0*/  STG.E desc[UR6][R4.64], R9 ;  /* 0x0000000904007986 */ /* 0x000fe8000c101906 */
[----:B------:R-:W2:Y:S01]  /*30e0*/  LDG.E R0, desc[UR6][R2.64] ;  /* 0x0000000602007981 */ /* 0x000ea2000c1e1900 */
[----:B------:R-:W-:-:S04]  /*30f0*/  IADD3 R6, P0, PT, R6, UR8, RZ ;  /* 0x0000000806067c10 */ /* 0x000fc8000ff1e0ff */
[----:B------:R-:W-:Y:S01]  /*3100*/  IADD3.X R7, PT, PT, R10, UR9, RZ, P0, !PT ;  /* 0x000000090a077c10 */ /* 0x000fe200087fe4ff */
[----:B--2---:R-:W-:-:S04]  /*3110*/  FMUL R0, R0, R0 ;  /* 0x0000000000007220 */ /* 0x004fc80000400000 */
[----:B------:R-:W-:-:S05]  /*3120*/  FFMA R13, R9, R9, R0 ;  /* 0x00000009090d7223 */ /* 0x000fca0000000000 */
[----:B------:R-:W-:Y:S01]  /*3130*/  STG.E desc[UR6][R6.64], R13 ;  /* 0x0000000d06007986 */ /* 0x000fe2000c101906 */
[----:B------:R-:W-:Y:S05]  /*3140*/  EXIT ;  /* 0x000000000000794d */ /* 0x000fea0003800000 */
.L_x_15:
[----:B------:R-:W-:-:S00]  /*3150*/  BRA `(.L_x_15) ;  /* 0xfffffffc00fc7947 */ /* 0x000fc0000383ffff */
[----:B------:R-:W-:-:S00]  /*3160*/  NOP ;  /* 0x0000000000007918 */ /* 0x000fc00000000000 */
        /* <DEDUP_REMOVED lines=9> */
.L_x_16:


//--------------------- .nv.global.init           --------------------------
	.section	.nv.global.init,"aw",@progbits
	.align	4
.nv.global.init:
	.type		mrg32k3aM1SubSeq,@object
	.size		mrg32k3aM1SubSeq,(mrg32k3aM2SubSeq - mrg32k3aM1SubSeq)
mrg32k3aM1SubSeq:
        /*0000*/ 	.byte	0x0b, 0xcc, 0xee, 0x04, 0x73, 0x29, 0x8b, 0x6f, 0xf6, 0x53, 0x03, 0xf6, 0x23, 0xf6, 0xea, 0xda
        /* <DEDUP_REMOVED lines=125> */
	.type		mrg32k3aM2SubSeq,@object
	.size		mrg32k3aM2SubSeq,(mrg32k3aM1 - mrg32k3aM2SubSeq)
mrg32k3aM2SubSeq:
        /* <DEDUP_REMOVED lines=126> */
	.type		mrg32k3aM1,@object
	.size		mrg32k3aM1,(mrg32k3aM1Seq - mrg32k3aM1)
mrg32k3aM1:
        /* <DEDUP_REMOVED lines=144> */
	.type		mrg32k3aM1Seq,@object
	.size		mrg32k3aM1Seq,(mrg32k3aM2 - mrg32k3aM1Seq)
mrg32k3aM1Seq:
        /* <DEDUP_REMOVED lines=144> */
	.type		mrg32k3aM2,@object
	.size		mrg32k3aM2,(mrg32k3aM2Seq - mrg32k3aM2)
mrg32k3aM2:
        /* <DEDUP_REMOVED lines=144> */
	.type		mrg32k3aM2Seq,@object
	.size		mrg32k3aM2Seq,(precalc_xorwow_matrix - mrg32k3aM2Seq)
mrg32k3aM2Seq:
        /* <DEDUP_REMOVED lines=144> */
	.type		precalc_xorwow_matrix,@object
	.size		precalc_xorwow_matrix,(precalc_xorwow_offset_matrix - precalc_xorwow_matrix)
precalc_xorwow_matrix:
        /* <DEDUP_REMOVED lines=6400> */
	.type		precalc_xorwow_offset_matrix,@object
	.size		precalc_xorwow_offset_matrix,(.L_1 - precalc_xorwow_offset_matrix)
precalc_xorwow_offset_matrix:
        /* <DEDUP_REMOVED lines=6400> */
.L_1:


//--------------------- .nv.shared.reserved.0     --------------------------
	.section	.nv.shared.reserved.0,"aw",@nobits
	.weak		__nv_reservedSMEM_offset_0_alias
	.size		__nv_reservedSMEM_offset_0_alias, 0, 64
	.other		__nv_reservedSMEM_offset_0_alias,@"STO_CUDA_RESERVED_SHARED STV_DEFAULT"
__nv_reservedSMEM_offset_0_alias:
	.zero		0
	.zero		64


//--------------------- .nv.constant0._Z15vector_distancePfS_S_jii --------------------------
	.section	.nv.constant0._Z15vector_distancePfS_S_jii,"a",@progbits
	.sectionflags	@""
	.align	4
.nv.constant0._Z15vector_distancePfS_S_jii:
	.zero		932


//--------------------- SYMBOLS --------------------------

	.type		.nv.reservedSmem.offset0,@object
	.size		.nv.reservedSmem.offset0,0x4
